//
// Generated by NVIDIA NVVM Compiler
//
// Compiler Build ID: CL-36424714
// Cuda compilation tools, release 13.0, V13.0.88
// Based on NVVM 20.0.0
//

.version 9.0
.target sm_100
.address_size 64

	// .globl	_Z20flashAttentionKernelPfS_S_S_
// _ZZ20flashAttentionKernelPfS_S_S_E15sharedQueryTile has been demoted
// _ZZ20flashAttentionKernelPfS_S_S_E13sharedKeyTile has been demoted
// _ZZ20flashAttentionKernelPfS_S_S_E15sharedValueTile has been demoted

.visible .entry _Z20flashAttentionKernelPfS_S_S_(
	.param .u64 .ptr .align 1 _Z20flashAttentionKernelPfS_S_S__param_0,
	.param .u64 .ptr .align 1 _Z20flashAttentionKernelPfS_S_S__param_1,
	.param .u64 .ptr .align 1 _Z20flashAttentionKernelPfS_S_S__param_2,
	.param .u64 .ptr .align 1 _Z20flashAttentionKernelPfS_S_S__param_3
)
{
	.local .align 16 .b8 	__local_depot0[128];
	.reg .b64 	%SP;
	.reg .b64 	%SPL;
	.reg .pred 	%p<10>;
	.reg .b32 	%r<88>;
	.reg .b32 	%f<401>;
	.reg .b64 	%rd<27>;
	// demoted variable
	.shared .align 4 .b8 _ZZ20flashAttentionKernelPfS_S_S_E15sharedQueryTile[4096];
	// demoted variable
	.shared .align 4 .b8 _ZZ20flashAttentionKernelPfS_S_S_E13sharedKeyTile[4096];
	// demoted variable
	.shared .align 4 .b8 _ZZ20flashAttentionKernelPfS_S_S_E15sharedValueTile[4096];
	mov.u64 	%SPL, __local_depot0;
	ld.param.u64 	%rd11, [_Z20flashAttentionKernelPfS_S_S__param_0];
	ld.param.u64 	%rd12, [_Z20flashAttentionKernelPfS_S_S__param_1];
	cvta.to.global.u64 	%rd1, %rd12;
	cvta.to.global.u64 	%rd2, %rd11;
	add.u64 	%rd26, %SPL, 0;
	mov.u32 	%r30, %ctaid.y;
	mov.u32 	%r31, %ntid.y;
	mov.u32 	%r1, %tid.y;
	mad.lo.s32 	%r2, %r30, %r31, %r1;
	mov.u32 	%r32, %ctaid.x;
	mov.u32 	%r33, %ntid.x;
	mul.lo.s32 	%r3, %r32, %r33;
	mov.u32 	%r81, %tid.x;
	add.s32 	%r34, %r3, %r81;
	setp.lt.u32 	%p2, %r2, 512;
	shl.b32 	%r35, %r2, 9;
	add.s32 	%r5, %r35, %r81;
	shl.b32 	%r36, %r1, 7;
	mov.u32 	%r37, _ZZ20flashAttentionKernelPfS_S_S_E15sharedQueryTile;
	add.s32 	%r6, %r37, %r36;
	shl.b32 	%r38, %r81, 2;
	add.s32 	%r7, %r6, %r38;
	shl.b32 	%r39, %r1, 9;
	mov.u32 	%r40, _ZZ20flashAttentionKernelPfS_S_S_E13sharedKeyTile;
	add.s32 	%r9, %r40, %r38;
	add.s32 	%r8, %r9, %r36;
	setp.lt.s32 	%p3, %r34, 512;
	and.pred  	%p1, %p2, %p3;
	add.s32 	%r83, %r34, %r39;
	mov.b32 	%r84, 0;
	mov.f32 	%f399, 0fFF800000;
	not.pred 	%p5, %p1;
	mov.u32 	%r82, %r5;
	mov.u64 	%rd25, %rd26;
$L__BB0_1:
	max.u32 	%r41, %r2, %r81;
	setp.gt.u32 	%p4, %r41, 511;
	@%p4 bra 	$L__BB0_3;
	mul.wide.u32 	%rd14, %r82, 4;
	add.s64 	%rd15, %rd2, %rd14;
	ld.global.f32 	%f7, [%rd15];
	st.shared.f32 	[%r7], %f7;
	mul.wide.u32 	%rd16, %r83, 4;
	add.s64 	%rd17, %rd1, %rd16;
	ld.global.f32 	%f8, [%rd17];
	st.shared.f32 	[%r8], %f8;
$L__BB0_3:
	bar.sync 	0;
	@%p5 bra 	$L__BB0_5;
	ld.shared.f32 	%f9, [%r6];
	ld.shared.f32 	%f10, [%r9];
	fma.rn.f32 	%f11, %f9, %f10, 0f00000000;
	ld.shared.f32 	%f12, [%r6+4];
	ld.shared.f32 	%f13, [%r9+128];
	fma.rn.f32 	%f14, %f12, %f13, %f11;
	ld.shared.f32 	%f15, [%r6+8];
	ld.shared.f32 	%f16, [%r9+256];
	fma.rn.f32 	%f17, %f15, %f16, %f14;
	ld.shared.f32 	%f18, [%r6+12];
	ld.shared.f32 	%f19, [%r9+384];
	fma.rn.f32 	%f20, %f18, %f19, %f17;
	ld.shared.f32 	%f21, [%r6+16];
	ld.shared.f32 	%f22, [%r9+512];
	fma.rn.f32 	%f23, %f21, %f22, %f20;
	ld.shared.f32 	%f24, [%r6+20];
	ld.shared.f32 	%f25, [%r9+640];
	fma.rn.f32 	%f26, %f24, %f25, %f23;
	ld.shared.f32 	%f27, [%r6+24];
	ld.shared.f32 	%f28, [%r9+768];
	fma.rn.f32 	%f29, %f27, %f28, %f26;
	ld.shared.f32 	%f30, [%r6+28];
	ld.shared.f32 	%f31, [%r9+896];
	fma.rn.f32 	%f32, %f30, %f31, %f29;
	ld.shared.f32 	%f33, [%r6+32];
	ld.shared.f32 	%f34, [%r9+1024];
	fma.rn.f32 	%f35, %f33, %f34, %f32;
	ld.shared.f32 	%f36, [%r6+36];
	ld.shared.f32 	%f37, [%r9+1152];
	fma.rn.f32 	%f38, %f36, %f37, %f35;
	ld.shared.f32 	%f39, [%r6+40];
	ld.shared.f32 	%f40, [%r9+1280];
	fma.rn.f32 	%f41, %f39, %f40, %f38;
	ld.shared.f32 	%f42, [%r6+44];
	ld.shared.f32 	%f43, [%r9+1408];
	fma.rn.f32 	%f44, %f42, %f43, %f41;
	ld.shared.f32 	%f45, [%r6+48];
	ld.shared.f32 	%f46, [%r9+1536];
	fma.rn.f32 	%f47, %f45, %f46, %f44;
	ld.shared.f32 	%f48, [%r6+52];
	ld.shared.f32 	%f49, [%r9+1664];
	fma.rn.f32 	%f50, %f48, %f49, %f47;
	ld.shared.f32 	%f51, [%r6+56];
	ld.shared.f32 	%f52, [%r9+1792];
	fma.rn.f32 	%f53, %f51, %f52, %f50;
	ld.shared.f32 	%f54, [%r6+60];
	ld.shared.f32 	%f55, [%r9+1920];
	fma.rn.f32 	%f56, %f54, %f55, %f53;
	ld.shared.f32 	%f57, [%r6+64];
	ld.shared.f32 	%f58, [%r9+2048];
	fma.rn.f32 	%f59, %f57, %f58, %f56;
	ld.shared.f32 	%f60, [%r6+68];
	ld.shared.f32 	%f61, [%r9+2176];
	fma.rn.f32 	%f62, %f60, %f61, %f59;
	ld.shared.f32 	%f63, [%r6+72];
	ld.shared.f32 	%f64, [%r9+2304];
	fma.rn.f32 	%f65, %f63, %f64, %f62;
	ld.shared.f32 	%f66, [%r6+76];
	ld.shared.f32 	%f67, [%r9+2432];
	fma.rn.f32 	%f68, %f66, %f67, %f65;
	ld.shared.f32 	%f69, [%r6+80];
	ld.shared.f32 	%f70, [%r9+2560];
	fma.rn.f32 	%f71, %f69, %f70, %f68;
	ld.shared.f32 	%f72, [%r6+84];
	ld.shared.f32 	%f73, [%r9+2688];
	fma.rn.f32 	%f74, %f72, %f73, %f71;
	ld.shared.f32 	%f75, [%r6+88];
	ld.shared.f32 	%f76, [%r9+2816];
	fma.rn.f32 	%f77, %f75, %f76, %f74;
	ld.shared.f32 	%f78, [%r6+92];
	ld.shared.f32 	%f79, [%r9+2944];
	fma.rn.f32 	%f80, %f78, %f79, %f77;
	ld.shared.f32 	%f81, [%r6+96];
	ld.shared.f32 	%f82, [%r9+3072];
	fma.rn.f32 	%f83, %f81, %f82, %f80;
	ld.shared.f32 	%f84, [%r6+100];
	ld.shared.f32 	%f85, [%r9+3200];
	fma.rn.f32 	%f86, %f84, %f85, %f83;
	ld.shared.f32 	%f87, [%r6+104];
	ld.shared.f32 	%f88, [%r9+3328];
	fma.rn.f32 	%f89, %f87, %f88, %f86;
	ld.shared.f32 	%f90, [%r6+108];
	ld.shared.f32 	%f91, [%r9+3456];
	fma.rn.f32 	%f92, %f90, %f91, %f89;
	ld.shared.f32 	%f93, [%r6+112];
	ld.shared.f32 	%f94, [%r9+3584];
	fma.rn.f32 	%f95, %f93, %f94, %f92;
	ld.shared.f32 	%f96, [%r6+116];
	ld.shared.f32 	%f97, [%r9+3712];
	fma.rn.f32 	%f98, %f96, %f97, %f95;
	ld.shared.f32 	%f99, [%r6+120];
	ld.shared.f32 	%f100, [%r9+3840];
	fma.rn.f32 	%f101, %f99, %f100, %f98;
	ld.shared.f32 	%f102, [%r6+124];
	ld.shared.f32 	%f103, [%r9+3968];
	fma.rn.f32 	%f104, %f102, %f103, %f101;
	div.rn.f32 	%f105, %f104, 0f41B504F3;
	max.f32 	%f399, %f399, %f105;
	st.local.f32 	[%rd25], %f105;
$L__BB0_5:
	bar.sync 	0;
	add.s32 	%r84, %r84, 1;
	add.s64 	%rd25, %rd25, 4;
	add.s32 	%r83, %r83, 16384;
	add.s32 	%r82, %r82, 32;
	add.s32 	%r81, %r81, 32;
	setp.ne.s32 	%p6, %r84, 16;
	@%p6 bra 	$L__BB0_1;
	@%p5 bra 	$L__BB0_12;
	ld.param.u64 	%rd23, [_Z20flashAttentionKernelPfS_S_S__param_2];
	mov.u32 	%r85, %tid.x;
	add.s32 	%r43, %r3, %r85;
	shl.b32 	%r44, %r1, 9;
	add.s32 	%r86, %r43, %r44;
	ld.local.v4.f32 	{%f107, %f108, %f109, %f110}, [%rd26];
	sub.f32 	%f111, %f107, %f399;
	fma.rn.f32 	%f112, %f111, 0f3BBB989D, 0f3F000000;
	cvt.sat.f32.f32 	%f113, %f112;
	mov.f32 	%f114, 0f4B400001;
	mov.f32 	%f115, 0f437C0000;
	fma.rm.f32 	%f116, %f113, %f115, %f114;
	add.f32 	%f117, %f116, 0fCB40007F;
	neg.f32 	%f118, %f117;
	fma.rn.f32 	%f119, %f111, 0f3FB8AA3B, %f118;
	fma.rn.f32 	%f120, %f111, 0f32A57060, %f119;
	mov.b32 	%r45, %f116;
	shl.b32 	%r46, %r45, 23;
	mov.b32 	%f121, %r46;
	ex2.approx.ftz.f32 	%f122, %f120;
	mul.f32 	%f123, %f122, %f121;
	add.f32 	%f124, %f123, 0f00000000;
	sub.f32 	%f125, %f108, %f399;
	fma.rn.f32 	%f126, %f125, 0f3BBB989D, 0f3F000000;
	cvt.sat.f32.f32 	%f127, %f126;
	fma.rm.f32 	%f128, %f127, %f115, %f114;
	add.f32 	%f129, %f128, 0fCB40007F;
	neg.f32 	%f130, %f129;
	fma.rn.f32 	%f131, %f125, 0f3FB8AA3B, %f130;
	fma.rn.f32 	%f132, %f125, 0f32A57060, %f131;
	mov.b32 	%r47, %f128;
	shl.b32 	%r48, %r47, 23;
	mov.b32 	%f133, %r48;
	ex2.approx.ftz.f32 	%f134, %f132;
	mul.f32 	%f135, %f134, %f133;
	add.f32 	%f136, %f124, %f135;
	sub.f32 	%f137, %f109, %f399;
	fma.rn.f32 	%f138, %f137, 0f3BBB989D, 0f3F000000;
	cvt.sat.f32.f32 	%f139, %f138;
	fma.rm.f32 	%f140, %f139, %f115, %f114;
	add.f32 	%f141, %f140, 0fCB40007F;
	neg.f32 	%f142, %f141;
	fma.rn.f32 	%f143, %f137, 0f3FB8AA3B, %f142;
	fma.rn.f32 	%f144, %f137, 0f32A57060, %f143;
	mov.b32 	%r49, %f140;
	shl.b32 	%r50, %r49, 23;
	mov.b32 	%f145, %r50;
	ex2.approx.ftz.f32 	%f146, %f144;
	mul.f32 	%f147, %f146, %f145;
	add.f32 	%f148, %f136, %f147;
	sub.f32 	%f149, %f110, %f399;
	fma.rn.f32 	%f150, %f149, 0f3BBB989D, 0f3F000000;
	cvt.sat.f32.f32 	%f151, %f150;
	fma.rm.f32 	%f152, %f151, %f115, %f114;
	add.f32 	%f153, %f152, 0fCB40007F;
	neg.f32 	%f154, %f153;
	fma.rn.f32 	%f155, %f149, 0f3FB8AA3B, %f154;
	fma.rn.f32 	%f156, %f149, 0f32A57060, %f155;
	mov.b32 	%r51, %f152;
	shl.b32 	%r52, %r51, 23;
	mov.b32 	%f157, %r52;
	ex2.approx.ftz.f32 	%f158, %f156;
	mul.f32 	%f159, %f158, %f157;
	add.f32 	%f160, %f148, %f159;
	ld.local.v4.f32 	{%f161, %f162, %f163, %f164}, [%rd26+16];
	sub.f32 	%f165, %f161, %f399;
	fma.rn.f32 	%f166, %f165, 0f3BBB989D, 0f3F000000;
	cvt.sat.f32.f32 	%f167, %f166;
	fma.rm.f32 	%f168, %f167, %f115, %f114;
	add.f32 	%f169, %f168, 0fCB40007F;
	neg.f32 	%f170, %f169;
	fma.rn.f32 	%f171, %f165, 0f3FB8AA3B, %f170;
	fma.rn.f32 	%f172, %f165, 0f32A57060, %f171;
	mov.b32 	%r53, %f168;
	shl.b32 	%r54, %r53, 23;
	mov.b32 	%f173, %r54;
	ex2.approx.ftz.f32 	%f174, %f172;
	mul.f32 	%f175, %f174, %f173;
	add.f32 	%f176, %f160, %f175;
	sub.f32 	%f177, %f162, %f399;
	fma.rn.f32 	%f178, %f177, 0f3BBB989D, 0f3F000000;
	cvt.sat.f32.f32 	%f179, %f178;
	fma.rm.f32 	%f180, %f179, %f115, %f114;
	add.f32 	%f181, %f180, 0fCB40007F;
	neg.f32 	%f182, %f181;
	fma.rn.f32 	%f183, %f177, 0f3FB8AA3B, %f182;
	fma.rn.f32 	%f184, %f177, 0f32A57060, %f183;
	mov.b32 	%r55, %f180;
	shl.b32 	%r56, %r55, 23;
	mov.b32 	%f185, %r56;
	ex2.approx.ftz.f32 	%f186, %f184;
	mul.f32 	%f187, %f186, %f185;
	add.f32 	%f188, %f176, %f187;
	sub.f32 	%f189, %f163, %f399;
	fma.rn.f32 	%f190, %f189, 0f3BBB989D, 0f3F000000;
	cvt.sat.f32.f32 	%f191, %f190;
	fma.rm.f32 	%f192, %f191, %f115, %f114;
	add.f32 	%f193, %f192, 0fCB40007F;
	neg.f32 	%f194, %f193;
	fma.rn.f32 	%f195, %f189, 0f3FB8AA3B, %f194;
	fma.rn.f32 	%f196, %f189, 0f32A57060, %f195;
	mov.b32 	%r57, %f192;
	shl.b32 	%r58, %r57, 23;
	mov.b32 	%f197, %r58;
	ex2.approx.ftz.f32 	%f198, %f196;
	mul.f32 	%f199, %f198, %f197;
	add.f32 	%f200, %f188, %f199;
	sub.f32 	%f201, %f164, %f399;
	fma.rn.f32 	%f202, %f201, 0f3BBB989D, 0f3F000000;
	cvt.sat.f32.f32 	%f203, %f202;
	fma.rm.f32 	%f204, %f203, %f115, %f114;
	add.f32 	%f205, %f204, 0fCB40007F;
	neg.f32 	%f206, %f205;
	fma.rn.f32 	%f207, %f201, 0f3FB8AA3B, %f206;
	fma.rn.f32 	%f208, %f201, 0f32A57060, %f207;
	mov.b32 	%r59, %f204;
	shl.b32 	%r60, %r59, 23;
	mov.b32 	%f209, %r60;
	ex2.approx.ftz.f32 	%f210, %f208;
	mul.f32 	%f211, %f210, %f209;
	add.f32 	%f212, %f200, %f211;
	ld.local.v4.f32 	{%f213, %f214, %f215, %f216}, [%rd26+32];
	sub.f32 	%f217, %f213, %f399;
	fma.rn.f32 	%f218, %f217, 0f3BBB989D, 0f3F000000;
	cvt.sat.f32.f32 	%f219, %f218;
	fma.rm.f32 	%f220, %f219, %f115, %f114;
	add.f32 	%f221, %f220, 0fCB40007F;
	neg.f32 	%f222, %f221;
	fma.rn.f32 	%f223, %f217, 0f3FB8AA3B, %f222;
	fma.rn.f32 	%f224, %f217, 0f32A57060, %f223;
	mov.b32 	%r61, %f220;
	shl.b32 	%r62, %r61, 23;
	mov.b32 	%f225, %r62;
	ex2.approx.ftz.f32 	%f226, %f224;
	mul.f32 	%f227, %f226, %f225;
	add.f32 	%f228, %f212, %f227;
	sub.f32 	%f229, %f214, %f399;
	fma.rn.f32 	%f230, %f229, 0f3BBB989D, 0f3F000000;
	cvt.sat.f32.f32 	%f231, %f230;
	fma.rm.f32 	%f232, %f231, %f115, %f114;
	add.f32 	%f233, %f232, 0fCB40007F;
	neg.f32 	%f234, %f233;
	fma.rn.f32 	%f235, %f229, 0f3FB8AA3B, %f234;
	fma.rn.f32 	%f236, %f229, 0f32A57060, %f235;
	mov.b32 	%r63, %f232;
	shl.b32 	%r64, %r63, 23;
	mov.b32 	%f237, %r64;
	ex2.approx.ftz.f32 	%f238, %f236;
	mul.f32 	%f239, %f238, %f237;
	add.f32 	%f240, %f228, %f239;
	sub.f32 	%f241, %f215, %f399;
	fma.rn.f32 	%f242, %f241, 0f3BBB989D, 0f3F000000;
	cvt.sat.f32.f32 	%f243, %f242;
	fma.rm.f32 	%f244, %f243, %f115, %f114;
	add.f32 	%f245, %f244, 0fCB40007F;
	neg.f32 	%f246, %f245;
	fma.rn.f32 	%f247, %f241, 0f3FB8AA3B, %f246;
	fma.rn.f32 	%f248, %f241, 0f32A57060, %f247;
	mov.b32 	%r65, %f244;
	shl.b32 	%r66, %r65, 23;
	mov.b32 	%f249, %r66;
	ex2.approx.ftz.f32 	%f250, %f248;
	mul.f32 	%f251, %f250, %f249;
	add.f32 	%f252, %f240, %f251;
	sub.f32 	%f253, %f216, %f399;
	fma.rn.f32 	%f254, %f253, 0f3BBB989D, 0f3F000000;
	cvt.sat.f32.f32 	%f255, %f254;
	fma.rm.f32 	%f256, %f255, %f115, %f114;
	add.f32 	%f257, %f256, 0fCB40007F;
	neg.f32 	%f258, %f257;
	fma.rn.f32 	%f259, %f253, 0f3FB8AA3B, %f258;
	fma.rn.f32 	%f260, %f253, 0f32A57060, %f259;
	mov.b32 	%r67, %f256;
	shl.b32 	%r68, %r67, 23;
	mov.b32 	%f261, %r68;
	ex2.approx.ftz.f32 	%f262, %f260;
	mul.f32 	%f263, %f262, %f261;
	add.f32 	%f264, %f252, %f263;
	ld.local.v4.f32 	{%f265, %f266, %f267, %f268}, [%rd26+48];
	sub.f32 	%f269, %f265, %f399;
	fma.rn.f32 	%f270, %f269, 0f3BBB989D, 0f3F000000;
	cvt.sat.f32.f32 	%f271, %f270;
	fma.rm.f32 	%f272, %f271, %f115, %f114;
	add.f32 	%f273, %f272, 0fCB40007F;
	neg.f32 	%f274, %f273;
	fma.rn.f32 	%f275, %f269, 0f3FB8AA3B, %f274;
	fma.rn.f32 	%f276, %f269, 0f32A57060, %f275;
	mov.b32 	%r69, %f272;
	shl.b32 	%r70, %r69, 23;
	mov.b32 	%f277, %r70;
	ex2.approx.ftz.f32 	%f278, %f276;
	mul.f32 	%f279, %f278, %f277;
	add.f32 	%f280, %f264, %f279;
	sub.f32 	%f281, %f266, %f399;
	fma.rn.f32 	%f282, %f281, 0f3BBB989D, 0f3F000000;
	cvt.sat.f32.f32 	%f283, %f282;
	fma.rm.f32 	%f284, %f283, %f115, %f114;
	add.f32 	%f285, %f284, 0fCB40007F;
	neg.f32 	%f286, %f285;
	fma.rn.f32 	%f287, %f281, 0f3FB8AA3B, %f286;
	fma.rn.f32 	%f288, %f281, 0f32A57060, %f287;
	mov.b32 	%r71, %f284;
	shl.b32 	%r72, %r71, 23;
	mov.b32 	%f289, %r72;
	ex2.approx.ftz.f32 	%f290, %f288;
	mul.f32 	%f291, %f290, %f289;
	add.f32 	%f292, %f280, %f291;
	sub.f32 	%f293, %f267, %f399;
	fma.rn.f32 	%f294, %f293, 0f3BBB989D, 0f3F000000;
	cvt.sat.f32.f32 	%f295, %f294;
	fma.rm.f32 	%f296, %f295, %f115, %f114;
	add.f32 	%f297, %f296, 0fCB40007F;
	neg.f32 	%f298, %f297;
	fma.rn.f32 	%f299, %f293, 0f3FB8AA3B, %f298;
	fma.rn.f32 	%f300, %f293, 0f32A57060, %f299;
	mov.b32 	%r73, %f296;
	shl.b32 	%r74, %r73, 23;
	mov.b32 	%f301, %r74;
	ex2.approx.ftz.f32 	%f302, %f300;
	mul.f32 	%f303, %f302, %f301;
	add.f32 	%f304, %f292, %f303;
	sub.f32 	%f305, %f268, %f399;
	fma.rn.f32 	%f306, %f305, 0f3BBB989D, 0f3F000000;
	cvt.sat.f32.f32 	%f307, %f306;
	fma.rm.f32 	%f308, %f307, %f115, %f114;
	add.f32 	%f309, %f308, 0fCB40007F;
	neg.f32 	%f310, %f309;
	fma.rn.f32 	%f311, %f305, 0f3FB8AA3B, %f310;
	fma.rn.f32 	%f312, %f305, 0f32A57060, %f311;
	mov.b32 	%r75, %f308;
	shl.b32 	%r76, %r75, 23;
	mov.b32 	%f313, %r76;
	ex2.approx.ftz.f32 	%f314, %f312;
	mul.f32 	%f315, %f314, %f313;
	add.f32 	%f316, %f304, %f315;
	div.rn.f32 	%f317, %f123, %f316;
	div.rn.f32 	%f318, %f135, %f316;
	div.rn.f32 	%f319, %f147, %f316;
	div.rn.f32 	%f320, %f159, %f316;
	st.local.v4.f32 	[%rd26], {%f317, %f318, %f319, %f320};
	div.rn.f32 	%f321, %f175, %f316;
	div.rn.f32 	%f322, %f187, %f316;
	div.rn.f32 	%f323, %f199, %f316;
	div.rn.f32 	%f324, %f211, %f316;
	st.local.v4.f32 	[%rd26+16], {%f321, %f322, %f323, %f324};
	div.rn.f32 	%f325, %f227, %f316;
	div.rn.f32 	%f326, %f239, %f316;
	div.rn.f32 	%f327, %f251, %f316;
	div.rn.f32 	%f328, %f263, %f316;
	st.local.v4.f32 	[%rd26+32], {%f325, %f326, %f327, %f328};
	div.rn.f32 	%f329, %f279, %f316;
	div.rn.f32 	%f330, %f291, %f316;
	div.rn.f32 	%f331, %f303, %f316;
	div.rn.f32 	%f332, %f315, %f316;
	st.local.v4.f32 	[%rd26+48], {%f329, %f330, %f331, %f332};
	shl.b32 	%r77, %r1, 7;
	mov.u32 	%r78, _ZZ20flashAttentionKernelPfS_S_S_E15sharedValueTile;
	shl.b32 	%r79, %r85, 2;
	add.s32 	%r22, %r78, %r79;
	add.s32 	%r21, %r22, %r77;
	cvta.to.global.u64 	%rd6, %rd23;
	mov.f32 	%f400, 0f00000000;
	mov.b32 	%r87, 0;
$L__BB0_8:
	setp.gt.u32 	%p8, %r85, 511;
	@%p8 bra 	$L__BB0_10;
	mul.wide.u32 	%rd18, %r86, 4;
	add.s64 	%rd19, %rd6, %rd18;
	ld.global.f32 	%f333, [%rd19];
	st.shared.f32 	[%r21], %f333;
$L__BB0_10:
	bar.sync 	0;
	ld.local.f32 	%f334, [%rd26];
	ld.shared.f32 	%f335, [%r22];
	fma.rn.f32 	%f336, %f334, %f335, %f400;
	ld.shared.f32 	%f337, [%r22+128];
	fma.rn.f32 	%f338, %f334, %f337, %f336;
	ld.shared.f32 	%f339, [%r22+256];
	fma.rn.f32 	%f340, %f334, %f339, %f338;
	ld.shared.f32 	%f341, [%r22+384];
	fma.rn.f32 	%f342, %f334, %f341, %f340;
	ld.shared.f32 	%f343, [%r22+512];
	fma.rn.f32 	%f344, %f334, %f343, %f342;
	ld.shared.f32 	%f345, [%r22+640];
	fma.rn.f32 	%f346, %f334, %f345, %f344;
	ld.shared.f32 	%f347, [%r22+768];
	fma.rn.f32 	%f348, %f334, %f347, %f346;
	ld.shared.f32 	%f349, [%r22+896];
	fma.rn.f32 	%f350, %f334, %f349, %f348;
	ld.shared.f32 	%f351, [%r22+1024];
	fma.rn.f32 	%f352, %f334, %f351, %f350;
	ld.shared.f32 	%f353, [%r22+1152];
	fma.rn.f32 	%f354, %f334, %f353, %f352;
	ld.shared.f32 	%f355, [%r22+1280];
	fma.rn.f32 	%f356, %f334, %f355, %f354;
	ld.shared.f32 	%f357, [%r22+1408];
	fma.rn.f32 	%f358, %f334, %f357, %f356;
	ld.shared.f32 	%f359, [%r22+1536];
	fma.rn.f32 	%f360, %f334, %f359, %f358;
	ld.shared.f32 	%f361, [%r22+1664];
	fma.rn.f32 	%f362, %f334, %f361, %f360;
	ld.shared.f32 	%f363, [%r22+1792];
	fma.rn.f32 	%f364, %f334, %f363, %f362;
	ld.shared.f32 	%f365, [%r22+1920];
	fma.rn.f32 	%f366, %f334, %f365, %f364;
	ld.shared.f32 	%f367, [%r22+2048];
	fma.rn.f32 	%f368, %f334, %f367, %f366;
	ld.shared.f32 	%f369, [%r22+2176];
	fma.rn.f32 	%f370, %f334, %f369, %f368;
	ld.shared.f32 	%f371, [%r22+2304];
	fma.rn.f32 	%f372, %f334, %f371, %f370;
	ld.shared.f32 	%f373, [%r22+2432];
	fma.rn.f32 	%f374, %f334, %f373, %f372;
	ld.shared.f32 	%f375, [%r22+2560];
	fma.rn.f32 	%f376, %f334, %f375, %f374;
	ld.shared.f32 	%f377, [%r22+2688];
	fma.rn.f32 	%f378, %f334, %f377, %f376;
	ld.shared.f32 	%f379, [%r22+2816];
	fma.rn.f32 	%f380, %f334, %f379, %f378;
	ld.shared.f32 	%f381, [%r22+2944];
	fma.rn.f32 	%f382, %f334, %f381, %f380;
	ld.shared.f32 	%f383, [%r22+3072];
	fma.rn.f32 	%f384, %f334, %f383, %f382;
	ld.shared.f32 	%f385, [%r22+3200];
	fma.rn.f32 	%f386, %f334, %f385, %f384;
	ld.shared.f32 	%f387, [%r22+3328];
	fma.rn.f32 	%f388, %f334, %f387, %f386;
	ld.shared.f32 	%f389, [%r22+3456];
	fma.rn.f32 	%f390, %f334, %f389, %f388;
	ld.shared.f32 	%f391, [%r22+3584];
	fma.rn.f32 	%f392, %f334, %f391, %f390;
	ld.shared.f32 	%f393, [%r22+3712];
	fma.rn.f32 	%f394, %f334, %f393, %f392;
	ld.shared.f32 	%f395, [%r22+3840];
	fma.rn.f32 	%f396, %f334, %f395, %f394;
	ld.shared.f32 	%f397, [%r22+3968];
	fma.rn.f32 	%f400, %f334, %f397, %f396;
	bar.sync 	0;
	add.s32 	%r87, %r87, 1;
	add.s64 	%rd26, %rd26, 4;
	add.s32 	%r86, %r86, 16384;
	add.s32 	%r85, %r85, 32;
	setp.ne.s32 	%p9, %r87, 16;
	@%p9 bra 	$L__BB0_8;
	ld.param.u64 	%rd24, [_Z20flashAttentionKernelPfS_S_S__param_3];
	add.s32 	%r80, %r5, %r3;
	cvta.to.global.u64 	%rd20, %rd24;
	mul.wide.s32 	%rd21, %r80, 4;
	add.s64 	%rd22, %rd20, %rd21;
	st.global.f32 	[%rd22], %f400;
$L__BB0_12:
	ret;

}


// ===== COMPILED SASS (sm_100) =====

	.target	sm_100

	.elftype	@"ET_EXEC"


//--------------------- .note.nv.tkinfo           --------------------------
	.section	.note.nv.tkinfo,"",@"SHT_NOTE"
	.sectionflags	@"SHF_NOTE_NV_TKINFO"
	.tkinfo
        /*0018*/ 	.word	0x00000002
        /*0030*/ 	.string	""
        /*0030*/ 	.string	"ptxas"
        /*0030*/ 	.string	"Cuda compilation tools, release 13.0, V13.0.88"
        /*0030*/ 	.string	"Build cuda_13.0.r13.0/compiler.36424714_0"
        /*0030*/ 	.string	"-arch sm_100 -m 64 "



//--------------------- .note.nv.cuinfo           --------------------------
	.section	.note.nv.cuinfo,"",@"SHT_NOTE"
	.sectionflags	@"SHF_NOTE_NV_CUINFO"
        /*0018*/ 	.short	0x0002
        /*001a*/ 	.short	0x0064
        /*001c*/ 	.short	0x0082
	.zero		2


//--------------------- .nv.info                  --------------------------
	.section	.nv.info,"",@"SHT_CUDA_INFO"
	.align	4


	//----- nvinfo : EIATTR_REGCOUNT
	.align		4
        /*0000*/ 	.byte	0x04, 0x2f
        /*0002*/ 	.short	(.L_1 - .L_0)
	.align		4
.L_0:
        /*0004*/ 	.word	index@(_Z20flashAttentionKernelPfS_S_S_)
        /*0008*/ 	.word	0x00000028


	//----- nvinfo : EIATTR_FRAME_SIZE
	.align		4
.L_1:
        /*000c*/ 	.byte	0x04, 0x11
        /*000e*/ 	.short	(.L_3 - .L_2)
	.align		4
.L_2:
        /*0010*/ 	.word	index@($__internal_0_$__cuda_sm3x_div_rn_noftz_f32_slowpath)
        /*0014*/ 	.word	0x00000080


	//----- nvinfo : EIATTR_FRAME_SIZE
	.align		4
.L_3:
        /*0018*/ 	.byte	0x04, 0x11
        /*001a*/ 	.short	(.L_5 - .L_4)
	.align		4
.L_4:
        /*001c*/ 	.word	index@(_Z20flashAttentionKernelPfS_S_S_)
        /*0020*/ 	.word	0x00000080


	//----- nvinfo : EIATTR_MIN_STACK_SIZE
	.align		4
.L_5:
        /*0024*/ 	.byte	0x04, 0x12
        /*0026*/ 	.short	(.L_7 - .L_6)
	.align		4
.L_6:
        /*0028*/ 	.word	index@(_Z20flashAttentionKernelPfS_S_S_)
        /*002c*/ 	.word	0x00000080
.L_7:


//--------------------- .nv.compat                --------------------------
	.section	.nv.compat,"",@"SHT_CUDA_COMPAT_INFO"
	.align	4
        /*0000*/ 	.byte	0x02, 0x09, 0x00, 0x00, 0x02, 0x02, 0x01, 0x00, 0x02, 0x05, 0x05, 0x00, 0x03, 0x07, 0x01, 0x01
        /*0010*/ 	.byte	0x02, 0x03, 0x00, 0x00, 0x02, 0x06, 0x01, 0x00, 0x04, 0x0b, 0x08, 0x00, 0x01, 0x00, 0x00, 0x00
        /*0020*/ 	.byte	0x00, 0x00, 0x00, 0x00


//--------------------- .nv.info._Z20flashAttentionKernelPfS_S_S_ --------------------------
	.section	.nv.info._Z20flashAttentionKernelPfS_S_S_,"",@"SHT_CUDA_INFO"
	.sectionflags	@""
	.align	4


	//----- nvinfo : EIATTR_CUDA_API_VERSION
	.align		4
        /*0000*/ 	.byte	0x04, 0x37
        /*0002*/ 	.short	(.L_9 - .L_8)
.L_8:
        /*0004*/ 	.word	0x00000082


	//----- nvinfo : EIATTR_KPARAM_INFO
	.align		4
.L_9:
        /*0008*/ 	.byte	0x04, 0x17
        /*000a*/ 	.short	(.L_11 - .L_10)
.L_10:
        /*000c*/ 	.word	0x00000000
        /*0010*/ 	.short	0x0003
        /*0012*/ 	.short	0x0018
        /*0014*/ 	.byte	0x00, 0xf5, 0x21, 0x00


	//----- nvinfo : EIATTR_KPARAM_INFO
	.align		4
.L_11:
        /*0018*/ 	.byte	0x04, 0x17
        /*001a*/ 	.short	(.L_13 - .L_12)
.L_12:
        /*001c*/ 	.word	0x00000000
        /*0020*/ 	.short	0x0002
        /*0022*/ 	.short	0x0010
        /*0024*/ 	.byte	0x00, 0xf5, 0x21, 0x00


	//----- nvinfo : EIATTR_KPARAM_INFO
	.align		4
.L_13:
        /*0028*/ 	.byte	0x04, 0x17
        /*002a*/ 	.short	(.L_15 - .L_14)
.L_14:
        /*002c*/ 	.word	0x00000000
        /*0030*/ 	.short	0x0001
        /*0032*/ 	.short	0x0008
        /*0034*/ 	.byte	0x00, 0xf5, 0x21, 0x00


	//----- nvinfo : EIATTR_KPARAM_INFO
	.align		4
.L_15:
        /*0038*/ 	.byte	0x04, 0x17
        /*003a*/ 	.short	(.L_17 - .L_16)
.L_16:
        /*003c*/ 	.word	0x00000000
        /*0040*/ 	.short	0x0000
        /*0042*/ 	.short	0x0000
        /*0044*/ 	.byte	0x00, 0xf5, 0x21, 0x00


	//----- nvinfo : EIATTR_SPARSE_MMA_MASK
	.align		4
.L_17:
        /*0048*/ 	.byte	0x03, 0x50
        /*004a*/ 	.short	0x0000


	//----- nvinfo : EIATTR_MAXREG_COUNT
	.align		4
        /*004c*/ 	.byte	0x03, 0x1b
        /*004e*/ 	.short	0x00ff


	//----- nvinfo : EIATTR_NUM_BARRIERS
	.align		4
        /*0050*/ 	.byte	0x02, 0x4c
        /*0052*/ 	.byte	0x01
	.zero		1


	//----- nvinfo : EIATTR_MERCURY_ISA_VERSION
	.align		4
        /*0054*/ 	.byte	0x03, 0x5f
        /*0056*/ 	.short	0x0101


	//----- nvinfo : EIATTR_VRC_CTA_INIT_COUNT
	.align		4
        /*0058*/ 	.byte	0x02, 0x4a
	.zero		1
	.zero		1


	//----- nvinfo : EIATTR_EXIT_INSTR_OFFSETS
	.align		4
        /*005c*/ 	.byte	0x04, 0x1c
        /*005e*/ 	.short	(.L_19 - .L_18)


	//   ....[0]....
.L_18:
        /*0060*/ 	.word	0x000008f0


	//   ....[1]....
        /*0064*/ 	.word	0x00002850


	//----- nvinfo : EIATTR_CRS_STACK_SIZE
	.align		4
.L_19:
        /*0068*/ 	.byte	0x04, 0x1e
        /*006a*/ 	.short	(.L_21 - .L_20)
.L_20:
        /*006c*/ 	.word	0x00000000


	//----- nvinfo : EIATTR_CBANK_PARAM_SIZE
	.align		4
.L_21:
        /*0070*/ 	.byte	0x03, 0x19
        /*0072*/ 	.short	0x0020


	//----- nvinfo : EIATTR_PARAM_CBANK
	.align		4
        /*0074*/ 	.byte	0x04, 0x0a
        /*0076*/ 	.short	(.L_23 - .L_22)
	.align		4
.L_22:
        /*0078*/ 	.word	index@(.nv.constant0._Z20flashAttentionKernelPfS_S_S_)
        /*007c*/ 	.short	0x0380
        /*007e*/ 	.short	0x0020


	//----- nvinfo : EIATTR_SW_WAR
	.align		4
.L_23:
        /*0080*/ 	.byte	0x04, 0x36
        /*0082*/ 	.short	(.L_25 - .L_24)
.L_24:
        /*0084*/ 	.word	0x00000008
.L_25:


//--------------------- .nv.callgraph             --------------------------
	.section	.nv.callgraph,"",@"SHT_CUDA_CALLGRAPH"
	.align	4
	.sectionentsize	8
	.align		4
        /*0000*/ 	.word	0x00000000
	.align		4
        /*0004*/ 	.word	0xffffffff
	.align		4
        /*0008*/ 	.word	0x00000000
	.align		4
        /*000c*/ 	.word	0xfffffffe
	.align		4
        /*0010*/ 	.word	0x00000000
	.align		4
        /*0014*/ 	.word	0xfffffffd
	.align		4
        /*0018*/ 	.word	0x00000000
	.align		4
        /*001c*/ 	.word	0xfffffffc


//--------------------- .text._Z20flashAttentionKernelPfS_S_S_ --------------------------
	.section	.text._Z20flashAttentionKernelPfS_S_S_,"ax",@progbits
	.align	128
        .global         _Z20flashAttentionKernelPfS_S_S_
        .type           _Z20flashAttentionKernelPfS_S_S_,@function
        .size           _Z20flashAttentionKernelPfS_S_S_,(.L_x_52 - _Z20flashAttentionKernelPfS_S_S_)
        .other          _Z20flashAttentionKernelPfS_S_S_,@"STO_CUDA_ENTRY STV_DEFAULT"
_Z20flashAttentionKernelPfS_S_S_:
.text._Z20flashAttentionKernelPfS_S_S_:
[----:B------:R-:W0:Y:S08]  /*0000*/  LDC R1, c[0x0][0x37c] ;  /* 0x0000df00ff017b82 */ /* 0x000e300000000800 */
[----:B------:R-:W1:Y:S01]  /*0010*/  S2UR UR5, SR_CTAID.X ;  /* 0x00000000000579c3 */ /* 0x000e620000002500 */
[----:B------:R-:W2:Y:S01]  /*0020*/  S2R R2, SR_TID.Y ;  /* 0x0000000000027919 */ /* 0x000ea20000002200 */
[----:B0-----:R-:W-:Y:S01]  /*0030*/  IADD3 R1, PT, PT, R1, -0x80, RZ ;  /* 0xffffff8001017810 */ /* 0x001fe20007ffe0ff */
[----:B------:R-:W0:Y:S01]  /*0040*/  LDCU.64 UR8, c[0x0][0x358] ;  /* 0x00006b00ff0877ac */ /* 0x000e220008000a00 */
[----:B------:R-:W3:Y:S02]  /*0050*/  S2R R11, SR_TID.X ;  /* 0x00000000000b7919 */ /* 0x000ee40000002100 */
[----:B------:R-:W-:-:S02]  /*0060*/  MOV R0, R1 ;  /* 0x0000000100007202 */ /* 0x000fc40000000f00 */
[----:B------:R-:W4:Y:S02]  /*0070*/  S2UR UR6, SR_CgaCtaId ;  /* 0x00000000000679c3 */ /* 0x000f240000008800 */
[----:B------:R-:W-:-:S06]  /*0080*/  MOV R8, R0 ;  /* 0x0000000000087202 */ /* 0x000fcc0000000f00 */
[----:B------:R-:W2:Y:S01]  /*0090*/  LDC R3, c[0x0][0x364] ;  /* 0x0000d900ff037b82 */ /* 0x000ea20000000800 */
[----:B------:R-:W1:Y:S07]  /*00a0*/  LDCU UR4, c[0x0][0x360] ;  /* 0x00006c00ff0477ac */ /* 0x000e6e0008000800 */
[----:B------:R-:W2:Y:S08]  /*00b0*/  S2UR UR10, SR_CTAID.Y ;  /* 0x00000000000a79c3 */ /* 0x000eb00000002600 */
[----:B------:R-:W0:Y:S01]  /*00c0*/  LDC.64 R30, c[0x0][0x380] ;  /* 0x0000e000ff1e7b82 */ /* 0x000e220000000a00 */
[----:B-1----:R-:W-:-:S03]  /*00d0*/  UIMAD UR5, UR5, UR4, URZ ;  /* 0x00000004050572a4 */ /* 0x002fc6000f8e02ff */
[----:B------:R-:W-:-:S04]  /*00e0*/  UMOV UR4, 0x400 ;  /* 0x0000040000047882 */ /* 0x000fc80000000000 */
[----:B------:R-:W1:Y:S01]  /*00f0*/  LDC.64 R28, c[0x0][0x388] ;  /* 0x0000e200ff1c7b82 */ /* 0x000e620000000a00 */
[----:B----4-:R-:W-:Y:S01]  /*0100*/  ULEA UR7, UR6, UR4, 0x18 ;  /* 0x0000000406077291 */ /* 0x010fe2000f8ec0ff */
[----:B---3--:R-:W-:Y:S01]  /*0110*/  IADD3 R5, PT, PT, R11, UR5, RZ ;  /* 0x000000050b057c10 */ /* 0x008fe2000fffe0ff */
[----:B------:R-:W-:-:S03]  /*0120*/  UIADD3 UR4, UPT, UPT, UR4, 0x1000, URZ ;  /* 0x0000100004047890 */ /* 0x000fc6000fffe0ff */
[----:B------:R-:W-:Y:S01]  /*0130*/  ISETP.GE.AND P0, PT, R5, 0x200, PT ;  /* 0x000002000500780c */ /* 0x000fe20003f06270 */
[----:B------:R-:W-:Y:S01]  /*0140*/  ULEA UR4, UR6, UR4, 0x18 ;  /* 0x0000000406047291 */ /* 0x000fe2000f8ec0ff */
[----:B--2---:R-:W-:Y:S01]  /*0150*/  IMAD R22, R3, UR10, R2 ;  /* 0x0000000a03167c24 */ /* 0x004fe2000f8e0202 */
[----:B------:R-:W-:Y:S02]  /*0160*/  LEA R20, R2, UR7, 0x7 ;  /* 0x0000000702147c11 */ /* 0x000fe4000f8e38ff */
[----:B------:R-:W-:Y:S02]  /*0170*/  MOV R3, 0xff800000 ;  /* 0xff80000000037802 */ /* 0x000fe40000000f00 */
[C---:B------:R-:W-:Y:S02]  /*0180*/  LEA R19, R22.reuse, R11, 0x9 ;  /* 0x0000000b16137211 */ /* 0x040fe400078e48ff */
[----:B------:R-:W-:Y:S01]  /*0190*/  LEA R17, R11, UR4, 0x2 ;  /* 0x000000040b117c11 */ /* 0x000fe2000f8e10ff */
[----:B------:R-:W-:Y:S01]  /*01a0*/  UMOV UR4, URZ ;  /* 0x000000ff00047c82 */ /* 0x000fe20008000000 */
[----:B------:R-:W-:-:S02]  /*01b0*/  ISETP.LT.U32.AND P0, PT, R22, 0x200, !P0 ;  /* 0x000002001600780c */ /* 0x000fc40004701070 */
[----:B------:R-:W-:Y:S02]  /*01c0*/  LEA R18, R11, R20, 0x2 ;  /* 0x000000140b127211 */ /* 0x000fe400078e10ff */
[----:B------:R-:W-:Y:S02]  /*01d0*/  MOV R9, R19 ;  /* 0x0000001300097202 */ /* 0x000fe40000000f00 */
[C---:B------:R-:W-:Y:S02]  /*01e0*/  LEA R10, R2.reuse, R5, 0x9 ;  /* 0x00000005020a7211 */ /* 0x040fe400078e48ff */
[----:B0-----:R-:W-:-:S07]  /*01f0*/  LEA R16, R2, R17, 0x7 ;  /* 0x0000001102107211 */ /* 0x001fce00078e38ff */
.L_x_6:
[----:B------:R-:W-:Y:S01]  /*0200*/  VIMNMX.U32 R4, PT, PT, R22, R11, !PT ;  /* 0x0000000b16047248 */ /* 0x000fe20007fe0000 */
[----:B------:R-:W-:Y:S03]  /*0210*/  BSSY.RECONVERGENT B0, `(.L_x_0) ;  /* 0x0000009000007945 */ /* 0x000fe60003800200 */
[----:B------:R-:W-:-:S13]  /*0220*/  ISETP.GT.U32.AND P1, PT, R4, 0x1ff, PT ;  /* 0x000001ff0400780c */ /* 0x000fda0003f24070 */
[----:B0-----:R-:W-:Y:S05]  /*0230*/  @P1 BRA `(.L_x_1) ;  /* 0x0000000000181947 */ /* 0x001fea0003800000 */
[----:B------:R-:W-:-:S04]  /*0240*/  IMAD.WIDE.U32 R4, R9, 0x4, R30 ;  /* 0x0000000409047825 */ /* 0x000fc800078e001e */
[----:B-1----:R-:W-:Y:S02]  /*0250*/  IMAD.WIDE.U32 R6, R10, 0x4, R28 ;  /* 0x000000040a067825 */ /* 0x002fe400078e001c */
[----:B------:R-:W2:Y:S04]  /*0260*/  LDG.E R5, desc[UR8][R4.64] ;  /* 0x0000000804057981 */ /* 0x000ea8000c1e1900 */
[----:B------:R-:W3:Y:S04]  /*0270*/  LDG.E R7, desc[UR8][R6.64] ;  /* 0x0000000806077981 */ /* 0x000ee8000c1e1900 */
[----:B--2---:R0:W-:Y:S04]  /*0280*/  STS [R18], R5 ;  /* 0x0000000512007388 */ /* 0x0041e80000000800 */
[----:B---3--:R0:W-:Y:S02]  /*0290*/  STS [R16], R7 ;  /* 0x0000000710007388 */ /* 0x0081e40000000800 */
.L_x_1:
[----:B------:R-:W-:Y:S05]  /*02a0*/  BSYNC.RECONVERGENT B0 ;  /* 0x0000000000007941 */ /* 0x000fea0003800200 */
.L_x_0:
[----:B------:R-:W-:Y:S06]  /*02b0*/  BAR.SYNC.DEFER_BLOCKING 0x0 ;  /* 0x0000000000007b1d */ /* 0x000fec0000010000 */
[----:B------:R-:W-:Y:S04]  /*02c0*/  BSSY.RECONVERGENT B2, `(.L_x_2) ;  /* 0x000005a000027945 */ /* 0x000fe80003800200 */
[----:B------:R-:W-:Y:S05]  /*02d0*/  @!P0 BRA `(.L_x_3) ;  /* 0x0000000400608947 */ /* 0x000fea0003800000 */
[----:B------:R-:W-:Y:S01]  /*02e0*/  LDS R21, [R17] ;  /* 0x0000000011157984 */ /* 0x000fe20000000800 */
[----:B------:R-:W-:Y:S03]  /*02f0*/  BSSY.RECONVERGENT B3, `(.L_x_4) ;  /* 0x0000054000037945 */ /* 0x000fe60003800200 */
[----:B0-----:R-:W0:Y:S04]  /*0300*/  LDS.128 R4, [R20] ;  /* 0x0000000014047984 */ /* 0x001e280000000c00 */
[----:B------:R-:W2:Y:S04]  /*0310*/  LDS R27, [R17+0x80] ;  /* 0x00008000111b7984 */ /* 0x000ea80000000800 */
[----:B------:R-:W3:Y:S04]  /*0320*/  LDS R24, [R17+0x100] ;  /* 0x0001000011187984 */ /* 0x000ee80000000800 */
[----:B------:R-:W4:Y:S04]  /*0330*/  LDS R33, [R17+0x180] ;  /* 0x0001800011217984 */ /* 0x000f280000000800 */
[----:B------:R-:W-:Y:S04]  /*0340*/  LDS R25, [R17+0x200] ;  /* 0x0002000011197984 */ /* 0x000fe80000000800 */
[----:B------:R-:W5:Y:S04]  /*0350*/  LDS.128 R12, [R20+0x10] ;  /* 0x00001000140c7984 */ /* 0x000f680000000c00 */
[----:B------:R-:W1:Y:S04]  /*0360*/  LDS R32, [R17+0x280] ;  /* 0x0002800011207984 */ /* 0x000e680000000800 */
[----:B------:R-:W1:Y:S04]  /*0370*/  LDS R23, [R17+0x300] ;  /* 0x0003000011177984 */ /* 0x000e680000000800 */
[----:B------:R-:W1:Y:S04]  /*0380*/  LDS R26, [R17+0x380] ;  /* 0x00038000111a7984 */ /* 0x000e680000000800 */
[----:B------:R-:W-:Y:S01]  /*0390*/  LDS R34, [R17+0x580] ;  /* 0x0005800011227984 */ /* 0x000fe20000000800 */
[----:B0-----:R-:W-:-:S03]  /*03a0*/  FFMA R4, R4, R21, RZ ;  /* 0x0000001504047223 */ /* 0x001fc600000000ff */
[----:B------:R-:W-:Y:S01]  /*03b0*/  LDS R21, [R17+0x400] ;  /* 0x0004000011157984 */ /* 0x000fe20000000800 */
[----:B--2---:R-:W-:-:S03]  /*03c0*/  FFMA R5, R27, R5, R4 ;  /* 0x000000051b057223 */ /* 0x004fc60000000004 */
[----:B------:R-:W-:Y:S01]  /*03d0*/  LDS R27, [R17+0x500] ;  /* 0x00050000111b7984 */ /* 0x000fe20000000800 */
[----:B---3--:R-:W-:-:S03]  /*03e0*/  FFMA R6, R24, R6, R5 ;  /* 0x0000000618067223 */ /* 0x008fc60000000005 */
[----:B------:R-:W-:Y:S01]  /*03f0*/  LDS R24, [R17+0x480] ;  /* 0x0004800011187984 */ /* 0x000fe20000000800 */
[----:B----4-:R-:W-:-:S03]  /*0400*/  FFMA R33, R33, R7, R6 ;  /* 0x0000000721217223 */ /* 0x010fc60000000006 */
[----:B------:R-:W0:Y:S01]  /*0410*/  LDS.128 R4, [R20+0x20] ;  /* 0x0000200014047984 */ /* 0x000e220000000c00 */
[----:B-----5:R-:W-:-:S04]  /*0420*/  FFMA R25, R12, R25, R33 ;  /* 0x000000190c197223 */ /* 0x020fc80000000021 */
[----:B-1----:R-:W-:Y:S02]  /*0430*/  FFMA R32, R32, R13, R25 ;  /* 0x0000000d20207223 */ /* 0x002fe40000000019 */
[----:B------:R-:W-:Y:S02]  /*0440*/  LDS R25, [R17+0x600] ;  /* 0x0006000011197984 */ /* 0x000fe40000000800 */
[----:B------:R-:W-:Y:S02]  /*0450*/  FFMA R23, R23, R14, R32 ;  /* 0x0000000e17177223 */ /* 0x000fe40000000020 */
[----:B------:R-:W-:Y:S02]  /*0460*/  LDS R32, [R17+0x780] ;  /* 0x0007800011207984 */ /* 0x000fe40000000800 */
[----:B------:R-:W-:Y:S02]  /*0470*/  FFMA R33, R26, R15, R23 ;  /* 0x0000000f1a217223 */ /* 0x000fe40000000017 */
[----:B------:R-:W1:Y:S04]  /*0480*/  LDS.128 R12, [R20+0x30] ;  /* 0x00003000140c7984 */ /* 0x000e680000000c00 */
[----:B------:R-:W2:Y:S04]  /*0490*/  LDS R26, [R17+0x680] ;  /* 0x00068000111a7984 */ /* 0x000ea80000000800 */
[----:B------:R-:W3:Y:S01]  /*04a0*/  LDS R23, [R17+0x700] ;  /* 0x0007000011177984 */ /* 0x000ee20000000800 */
[----:B0-----:R-:W-:-:S04]  /*04b0*/  FFMA R21, R4, R21, R33 ;  /* 0x0000001504157223 */ /* 0x001fc80000000021 */
[----:B------:R-:W-:Y:S02]  /*04c0*/  FFMA R24, R24, R5, R21 ;  /* 0x0000000518187223 */ /* 0x000fe40000000015 */
[----:B------:R-:W-:Y:S02]  /*04d0*/  LDS R21, [R17+0x800] ;  /* 0x0008000011157984 */ /* 0x000fe40000000800 */
[----:B------:R-:W-:Y:S02]  /*04e0*/  FFMA R27, R27, R6, R24 ;  /* 0x000000061b1b7223 */ /* 0x000fe40000000018 */
[----:B------:R-:W-:Y:S02]  /*04f0*/  LDS R24, [R17+0x880] ;  /* 0x0008800011187984 */ /* 0x000fe40000000800 */
[----:B------:R-:W-:Y:S02]  /*0500*/  FFMA R27, R34, R7, R27 ;  /* 0x00000007221b7223 */ /* 0x000fe4000000001b */
[----:B------:R-:W0:Y:S04]  /*0510*/  LDS.128 R4, [R20+0x40] ;  /* 0x0000400014047984 */ /* 0x000e280000000c00 */
[----:B------:R-:W-:Y:S01]  /*0520*/  LDS R34, [R17+0x980] ;  /* 0x0009800011227984 */ /* 0x000fe20000000800 */
[----:B-1----:R-:W-:-:S03]  /*0530*/  FFMA R25, R12, R25, R27 ;  /* 0x000000190c197223 */ /* 0x002fc6000000001b */
[----:B------:R-:W1:Y:S01]  /*0540*/  LDS R27, [R17+0x900] ;  /* 0x00090000111b7984 */ /* 0x000e620000000800 */
[----:B--2---:R-:W-:-:S03]  /*0550*/  FFMA R26, R26, R13, R25 ;  /* 0x0000000d1a1a7223 */ /* 0x004fc60000000019 */
[----:B------:R-:W-:Y:S01]  /*0560*/  LDS R25, [R17+0xa00] ;  /* 0x000a000011197984 */ /* 0x000fe20000000800 */
[----:B---3--:R-:W-:-:S03]  /*0570*/  FFMA R23, R23, R14, R26 ;  /* 0x0000000e17177223 */ /* 0x008fc6000000001a */
[----:B------:R-:W-:Y:S01]  /*0580*/  LDS R26, [R17+0xa80] ;  /* 0x000a8000111a7984 */ /* 0x000fe20000000800 */
[----:B------:R-:W-:-:S03]  /*0590*/  FFMA R33, R32, R15, R23 ;  /* 0x0000000f20217223 */ /* 0x000fc60000000017 */
[----:B------:R-:W2:Y:S04]  /*05a0*/  LDS.128 R12, [R20+0x50] ;  /* 0x00005000140c7984 */ /* 0x000ea80000000c00 */
[----:B------:R-:W3:Y:S04]  /*05b0*/  LDS R23, [R17+0xb00] ;  /* 0x000b000011177984 */ /* 0x000ee80000000800 */
[----:B------:R-:W4:Y:S01]  /*05c0*/  LDS R32, [R17+0xb80] ;  /* 0x000b800011207984 */ /* 0x000f220000000800 */
[----:B0-----:R-:W-:-:S04]  /*05d0*/  FFMA R21, R4, R21, R33 ;  /* 0x0000001504157223 */ /* 0x001fc80000000021 */
[----:B------:R-:W-:Y:S02]  /*05e0*/  FFMA R24, R24, R5, R21 ;  /* 0x0000000518187223 */ /* 0x000fe40000000015 */
[----:B------:R-:W-:Y:S02]  /*05f0*/  LDS R21, [R17+0xc00] ;  /* 0x000c000011157984 */ /* 0x000fe40000000800 */
[----:B-1----:R-:W-:Y:S02]  /*0600*/  FFMA R27, R27, R6, R24 ;  /* 0x000000061b1b7223 */ /* 0x002fe40000000018 */
[----:B------:R-:W-:Y:S02]  /*0610*/  LDS R24, [R17+0xc80] ;  /* 0x000c800011187984 */ /* 0x000fe40000000800 */
[----:B------:R-:W-:Y:S02]  /*0620*/  FFMA R27, R34, R7, R27 ;  /* 0x00000007221b7223 */ /* 0x000fe4000000001b */
[----:B------:R-:W0:Y:S04]  /*0630*/  LDS.128 R4, [R20+0x60] ;  /* 0x0000600014047984 */ /* 0x000e280000000c00 */
[----:B------:R-:W-:Y:S01]  /*0640*/  LDS R34, [R17+0xe80] ;  /* 0x000e800011227984 */ /* 0x000fe20000000800 */
[----:B--2---:R-:W-:-:S03]  /*0650*/  FFMA R25, R12, R25, R27 ;  /* 0x000000190c197223 */ /* 0x004fc6000000001b */
[----:B------:R-:W-:Y:S01]  /*0660*/  LDS R27, [R17+0xe00] ;  /* 0x000e0000111b7984 */ /* 0x000fe20000000800 */
[----:B------:R-:W-:-:S03]  /*0670*/  FFMA R26, R26, R13, R25 ;  /* 0x0000000d1a1a7223 */ /* 0x000fc60000000019 */
[----:B------:R-:W1:Y:S01]  /*0680*/  LDS R25, [R17+0xd00] ;  /* 0x000d000011197984 */ /* 0x000e620000000800 */
[----:B---3--:R-:W-:-:S03]  /*0690*/  FFMA R23, R23, R14, R26 ;  /* 0x0000000e17177223 */ /* 0x008fc6000000001a */
[----:B------:R-:W2:Y:S01]  /*06a0*/  LDS R26, [R17+0xd80] ;  /* 0x000d8000111a7984 */ /* 0x000ea20000000800 */
[----:B----4-:R-:W-:-:S03]  /*06b0*/  FFMA R33, R32, R15, R23 ;  /* 0x0000000f20217223 */ /* 0x010fc60000000017 */
[----:B------:R-:W3:Y:S04]  /*06c0*/  LDS.128 R12, [R20+0x70] ;  /* 0x00007000140c7984 */ /* 0x000ee80000000c00 */
[----:B------:R-:W4:Y:S04]  /*06d0*/  LDS R23, [R17+0xf00] ;  /* 0x000f000011177984 */ /* 0x000f280000000800 */
[----:B------:R-:W5:Y:S01]  /*06e0*/  LDS R32, [R17+0xf80] ;  /* 0x000f800011207984 */ /* 0x000f620000000800 */
[----:B0-----:R-:W-:-:S04]  /*06f0*/  FFMA R21, R4, R21, R33 ;  /* 0x0000001504157223 */ /* 0x001fc80000000021 */
[----:B------:R-:W-:Y:S01]  /*0700*/  FFMA R24, R24, R5, R21 ;  /* 0x0000000518187223 */ /* 0x000fe20000000015 */
[----:B------:R-:W-:-:S03]  /*0710*/  MOV R5, 0x41b504f3 ;  /* 0x41b504f300057802 */ /* 0x000fc60000000f00 */
[----:B-1----:R-:W-:Y:S01]  /*0720*/  FFMA R25, R25, R6, R24 ;  /* 0x0000000619197223 */ /* 0x002fe20000000018 */
[----:B------:R-:W-:-:S03]  /*0730*/  HFMA2 R6, -RZ, RZ, 1.3017578125, 7.5519084930419921875e-05 ;  /* 0x3d3504f3ff067431 */ /* 0x000fc600000001ff */
[----:B--2---:R-:W-:-:S04]  /*0740*/  FFMA R7, R26, R7, R25 ;  /* 0x000000071a077223 */ /* 0x004fc80000000019 */
[----:B---3--:R-:W-:Y:S01]  /*0750*/  FFMA R7, R12, R27, R7 ;  /* 0x0000001b0c077223 */ /* 0x008fe20000000007 */
[----:B------:R-:W-:-:S03]  /*0760*/  FFMA R5, R6, -R5, 1 ;  /* 0x3f80000006057423 */ /* 0x000fc60000000805 */
[----:B------:R-:W-:Y:S01]  /*0770*/  FFMA R34, R34, R13, R7 ;  /* 0x0000000d22227223 */ /* 0x000fe20000000007 */
[----:B------:R-:W-:-:S03]  /*0780*/  FFMA R5, R5, R6, 0.044194173067808151245 ;  /* 0x3d3504f305057423 */ /* 0x000fc60000000006 */
[----:B----4-:R-:W-:-:S04]  /*0790*/  FFMA R23, R23, R14, R34 ;  /* 0x0000000e17177223 */ /* 0x010fc80000000022 */
[----:B-----5:R-:W-:-:S04]  /*07a0*/  FFMA R4, R32, R15, R23 ;  /* 0x0000000f20047223 */ /* 0x020fc80000000017 */
[----:B------:R-:W0:Y:S01]  /*07b0*/  FCHK P1, R4, 22.627416610717773438 ;  /* 0x41b504f304007902 */ /* 0x000e220000020000 */
[----:B------:R-:W-:-:S04]  /*07c0*/  FFMA R6, R4, R5, RZ ;  /* 0x0000000504067223 */ /* 0x000fc800000000ff */
[----:B------:R-:W-:-:S04]  /*07d0*/  FFMA R7, R6, -22.627416610717773438, R4 ;  /* 0xc1b504f306077823 */ /* 0x000fc80000000004 */
[----:B------:R-:W-:Y:S01]  /*07e0*/  FFMA R15, R5, R7, R6 ;  /* 0x00000007050f7223 */ /* 0x000fe20000000006 */
[----:B0-----:R-:W-:Y:S06]  /*07f0*/  @!P1 BRA `(.L_x_5) ;  /* 0x00000000000c9947 */ /* 0x001fec0003800000 */
[----:B------:R-:W-:Y:S02]  /*0800*/  MOV R25, 0x41b504f3 ;  /* 0x41b504f300197802 */ /* 0x000fe40000000f00 */
[----:B------:R-:W-:-:S07]  /*0810*/  MOV R6, 0x830 ;  /* 0x0000083000067802 */ /* 0x000fce0000000f00 */
[----:B------:R-:W-:Y:S05]  /*0820*/  CALL.REL.NOINC `($__internal_0_$__cuda_sm3x_div_rn_noftz_f32_slowpath) ;  /* 0x00000020000c7944 */ /* 0x000fea0003c00000 */
.L_x_5:
[----:B------:R-:W-:Y:S05]  /*0830*/  BSYNC.RECONVERGENT B3 ;  /* 0x0000000000037941 */ /* 0x000fea0003800200 */
.L_x_4:
[----:B------:R2:W-:Y:S01]  /*0840*/  STL [R8], R15 ;  /* 0x0000000f08007387 */ /* 0x0005e20000100800 */
[----:B------:R-:W-:-:S07]  /*0850*/  FMNMX R3, R3, R15, !PT ;  /* 0x0000000f03037209 */ /* 0x000fce0007800000 */
.L_x_3:
[----:B------:R-:W-:Y:S05]  /*0860*/  BSYNC.RECONVERGENT B2 ;  /* 0x0000000000027941 */ /* 0x000fea0003800200 */
.L_x_2:
[----:B------:R-:W-:Y:S01]  /*0870*/  BAR.SYNC.DEFER_BLOCKING 0x0 ;  /* 0x0000000000007b1d */ /* 0x000fe20000010000 */
[----:B------:R-:W-:Y:S01]  /*0880*/  UIADD3 UR4, UPT, UPT, UR4, 0x1, URZ ;  /* 0x0000000104047890 */ /* 0x000fe2000fffe0ff */
[----:B--2---:R-:W-:Y:S02]  /*0890*/  IADD3 R8, PT, PT, R8, 0x4, RZ ;  /* 0x0000000408087810 */ /* 0x004fe40007ffe0ff */
[----:B------:R-:W-:Y:S01]  /*08a0*/  IADD3 R10, PT, PT, R10, 0x4000, RZ ;  /* 0x000040000a0a7810 */ /* 0x000fe20007ffe0ff */
[----:B------:R-:W-:Y:S01]  /*08b0*/  UISETP.NE.AND UP0, UPT, UR4, 0x10, UPT ;  /* 0x000000100400788c */ /* 0x000fe2000bf05270 */
[----:B------:R-:W-:Y:S02]  /*08c0*/  IADD3 R9, PT, PT, R9, 0x20, RZ ;  /* 0x0000002009097810 */ /* 0x000fe40007ffe0ff */
[----:B------:R-:W-:-:S06]  /*08d0*/  IADD3 R11, PT, PT, R11, 0x20, RZ ;  /* 0x000000200b0b7810 */ /* 0x000fcc0007ffe0ff */
[----:B------:R-:W-:Y:S05]  /*08e0*/  BRA.U UP0, `(.L_x_6) ;  /* 0xfffffff900447547 */ /* 0x000fea000b83ffff */
[----:B------:R-:W-:Y:S05]  /*08f0*/  @!P0 EXIT ;  /* 0x000000000000894d */ /* 0x000fea0003800000 */
[----:B------:R-:W1:Y:S04]  /*0900*/  LDL.128 R20, [R0] ;  /* 0x0000000000147983 */ /* 0x000e680000100c00 */
[----:B------:R-:W2:Y:S04]  /*0910*/  LDL.128 R12, [R0+0x10] ;  /* 0x00001000000c7983 */ /* 0x000ea80000100c00 */
[----:B------:R-:W3:Y:S04]  /*0920*/  LDL.128 R8, [R0+0x20] ;  /* 0x0000200000087983 */ /* 0x000ee80000100c00 */
[----:B0-----:R-:W4:Y:S01]  /*0930*/  LDL.128 R4, [R0+0x30] ;  /* 0x0000300000047983 */ /* 0x001f220000100c00 */
[----:B------:R-:W-:Y:S01]  /*0940*/  HFMA2 R16, -RZ, RZ, 0.96630859375, -0.0022525787353515625 ;  /* 0x3bbb989dff107431 */ /* 0x000fe200000001ff */
[----:B------:R-:W-:Y:S01]  /*0950*/  MOV R17, 0x437c0000 ;  /* 0x437c000000117802 */ /* 0x000fe20000000f00 */
[----:B------:R-:W-:Y:S01]  /*0960*/  BSSY.RECONVERGENT B2, `(.L_x_7) ;  /* 0x00000b1000027945 */ /* 0x000fe20003800200 */
[C---:B-1----:R-:W-:Y:S01]  /*0970*/  FADD R29, -R3.reuse, R20 ;  /* 0x00000014031d7221 */ /* 0x042fe20000000100 */
[C---:B------:R-:W-:Y:S01]  /*0980*/  FADD R27, -R3.reuse, R21 ;  /* 0x00000015031b7221 */ /* 0x040fe20000000100 */
[----:B------:R-:W-:-:S02]  /*0990*/  FADD R25, -R3, R22 ;  /* 0x0000001603197221 */ /* 0x000fc40000000100 */
[-C--:B------:R-:W-:Y:S01]  /*09a0*/  FFMA.SAT R24, R29, R16.reuse, 0.5 ;  /* 0x3f0000001d187423 */ /* 0x080fe20000002010 */
[-C--:B------:R-:W-:Y:S01]  /*09b0*/  FFMA.SAT R20, R27, R16.reuse, 0.5 ;  /* 0x3f0000001b147423 */ /* 0x080fe20000002010 */
[----:B--2---:R-:W-:Y:S02]  /*09c0*/  FADD R31, -R3, R13 ;  /* 0x0000000d031f7221 */ /* 0x004fe40000000100 */
[-C--:B------:R-:W-:Y:S01]  /*09d0*/  FFMA.RM R24, R24, R17.reuse, 12582913 ;  /* 0x4b40000118187423 */ /* 0x080fe20000004011 */
[-C--:B------:R-:W-:Y:S01]  /*09e0*/  FFMA.RM R21, R20, R17.reuse, 12582913 ;  /* 0x4b40000114157423 */ /* 0x080fe20000004011 */
[-C--:B------:R-:W-:Y:S02]  /*09f0*/  FFMA.SAT R20, R25, R16.reuse, 0.5 ;  /* 0x3f00000019147423 */ /* 0x080fe40000002010 */
[----:B------:R-:W-:Y:S01]  /*0a00*/  FADD R18, R24, -12583039 ;  /* 0xcb40007f18127421 */ /* 0x000fe20000000000 */
[----:B------:R-:W-:Y:S01]  /*0a10*/  FADD R26, R21, -12583039 ;  /* 0xcb40007f151a7421 */ /* 0x000fe20000000000 */
[----:B------:R-:W-:Y:S01]  /*0a20*/  FFMA.RM R20, R20, R17, 12582913 ;  /* 0x4b40000114147423 */ /* 0x000fe20000004011 */
[----:B------:R-:W-:Y:S01]  /*0a30*/  SHF.L.U32 R24, R24, 0x17, RZ ;  /* 0x0000001718187819 */ /* 0x000fe200000006ff */
[----:B------:R-:W-:Y:S01]  /*0a40*/  FFMA R18, R29, 1.4426950216293334961, -R18 ;  /* 0x3fb8aa3b1d127823 */ /* 0x000fe20000000812 */
[----:B------:R-:W-:Y:S01]  /*0a50*/  FFMA R26, R27, 1.4426950216293334961, -R26 ;  /* 0x3fb8aa3b1b1a7823 */ /* 0x000fe2000000081a */
[----:B------:R-:W-:Y:S01]  /*0a60*/  FADD R28, R20, -12583039 ;  /* 0xcb40007f141c7421 */ /* 0x000fe20000000000 */
[----:B----4-:R-:W-:Y:S01]  /*0a70*/  FADD R7, -R3, R7 ;  /* 0x0000000703077221 */ /* 0x010fe20000000100 */
[----:B------:R-:W-:Y:S01]  /*0a80*/  FFMA R22, R29, 1.925963033500011079e-08, R18 ;  /* 0x32a570601d167823 */ /* 0x000fe20000000012 */
[----:B------:R-:W-:Y:S01]  /*0a90*/  FADD R29, -R3, R23 ;  /* 0x00000017031d7221 */ /* 0x000fe20000000100 */
[----:B------:R-:W-:Y:S01]  /*0aa0*/  FFMA R26, R27, 1.925963033500011079e-08, R26 ;  /* 0x32a570601b1a7823 */ /* 0x000fe2000000001a */
[----:B------:R-:W-:Y:S01]  /*0ab0*/  FADD R27, -R3, R12 ;  /* 0x0000000c031b7221 */ /* 0x000fe20000000100 */
[----:B------:R-:W0:Y:S01]  /*0ac0*/  MUFU.EX2 R23, R22 ;  /* 0x0000001600177308 */ /* 0x000e220000000800 */
[-C--:B------:R-:W-:Y:S01]  /*0ad0*/  FFMA.SAT R18, R29, R16.reuse, 0.5 ;  /* 0x3f0000001d127423 */ /* 0x080fe20000002010 */
[----:B------:R-:W-:Y:S01]  /*0ae0*/  FFMA R12, R25, 1.4426950216293334961, -R28 ;  /* 0x3fb8aa3b190c7823 */ /* 0x000fe2000000081c */
[----:B------:R-:W-:-:S02]  /*0af0*/  FFMA.SAT R34, R27, R16, 0.5 ;  /* 0x3f0000001b227423 */ /* 0x000fc40000002010 */
[-C--:B------:R-:W-:Y:S01]  /*0b00*/  FFMA.RM R18, R18, R17.reuse, 12582913 ;  /* 0x4b40000112127423 */ /* 0x080fe20000004011 */
[----:B------:R-:W-:Y:S01]  /*0b10*/  FFMA R30, R25, 1.925963033500011079e-08, R12 ;  /* 0x32a57060191e7823 */ /* 0x000fe2000000000c */
[-C--:B------:R-:W-:Y:S01]  /*0b20*/  FFMA.RM R12, R34, R17.reuse, 12582913 ;  /* 0x4b400001220c7423 */ /* 0x080fe20000004011 */
[----:B------:R-:W-:Y:S01]  /*0b30*/  FADD R25, -R3, R14 ;  /* 0x0000000e03197221 */ /* 0x000fe20000000100 */
[C---:B------:R-:W-:Y:S01]  /*0b40*/  FADD R32, R18.reuse, -12583039 ;  /* 0xcb40007f12207421 */ /* 0x040fe20000000000 */
[----:B------:R-:W-:Y:S01]  /*0b50*/  FFMA.SAT R34, R31, R16, 0.5 ;  /* 0x3f0000001f227423 */ /* 0x000fe20000002010 */
[----:B------:R1:W2:Y:S01]  /*0b60*/  MUFU.EX2 R28, R26 ;  /* 0x0000001a001c7308 */ /* 0x0002a20000000800 */
[----:B------:R-:W-:Y:S01]  /*0b70*/  SHF.L.U32 R18, R18, 0x17, RZ ;  /* 0x0000001712127819 */ /* 0x000fe200000006ff */
[----:B------:R-:W-:Y:S01]  /*0b80*/  FFMA R32, R29, 1.4426950216293334961, -R32 ;  /* 0x3fb8aa3b1d207823 */ /* 0x000fe20000000820 */
[----:B------:R-:W-:-:S03]  /*0b90*/  FFMA.RM R14, R34, R17, 12582913 ;  /* 0x4b400001220e7423 */ /* 0x000fc60000004011 */
[----:B------:R-:W-:Y:S01]  /*0ba0*/  FFMA R13, R29, 1.925963033500011079e-08, R32 ;  /* 0x32a570601d0d7823 */ /* 0x000fe20000000020 */
[----:B------:R-:W-:Y:S01]  /*0bb0*/  FADD R32, R12, -12583039 ;  /* 0xcb40007f0c207421 */ /* 0x000fe20000000000 */
[----:B------:R4:W-:Y:S01]  /*0bc0*/  MUFU.EX2 R22, R30 ;  /* 0x0000001e00167308 */ /* 0x0009e20000000800 */
[----:B------:R-:W-:Y:S01]  /*0bd0*/  SHF.L.U32 R29, R21, 0x17, RZ ;  /* 0x00000017151d7819 */ /* 0x000fe200000006ff */
[----:B0-----:R-:W-:Y:S01]  /*0be0*/  FMUL R21, R24, R23 ;  /* 0x0000001718157220 */ /* 0x001fe20000400000 */
[----:B------:R-:W-:Y:S01]  /*0bf0*/  FFMA R32, R27, 1.4426950216293334961, -R32 ;  /* 0x3fb8aa3b1b207823 */ /* 0x000fe20000000820 */
[----:B-1----:R-:W-:-:S03]  /*0c00*/  FADD R26, R14, -12583039 ;  /* 0xcb40007f0e1a7421 */ /* 0x002fc60000000000 */
[----:B------:R-:W-:Y:S01]  /*0c10*/  FFMA R24, R27, 1.925963033500011079e-08, R32 ;  /* 0x32a570601b187823 */ /* 0x000fe20000000020 */
[----:B------:R-:W0:Y:S01]  /*0c20*/  MUFU.EX2 R13, R13 ;  /* 0x0000000d000d7308 */ /* 0x000e220000000800 */
[-C--:B----4-:R-:W-:Y:S01]  /*0c30*/  FFMA.SAT R30, R25, R16.reuse, 0.5 ;  /* 0x3f000000191e7423 */ /* 0x090fe20000002010 */
[C---:B------:R-:W-:Y:S01]  /*0c40*/  FADD R27, -R3.reuse, R15 ;  /* 0x0000000f031b7221 */ /* 0x040fe20000000100 */
[----:B---3--:R-:W-:Y:S01]  /*0c50*/  FADD R15, -R3, R8 ;  /* 0x00000008030f7221 */ /* 0x008fe20000000100 */
[----:B------:R-:W-:Y:S01]  /*0c60*/  FFMA R26, R31, 1.4426950216293334961, -R26 ;  /* 0x3fb8aa3b1f1a7823 */ /* 0x000fe2000000081a */
[-C--:B------:R-:W-:Y:S01]  /*0c70*/  FFMA.RM R23, R30, R17.reuse, 12582913 ;  /* 0x4b4000011e177423 */ /* 0x080fe20000004011 */
[-C--:B------:R-:W-:Y:S01]  /*0c80*/  FFMA.SAT R30, R27, R16.reuse, 0.5 ;  /* 0x3f0000001b1e7423 */ /* 0x080fe20000002010 */
[----:B------:R-:W-:Y:S01]  /*0c90*/  FFMA.SAT R32, R15, R16, 0.5 ;  /* 0x3f0000000f207423 */ /* 0x000fe20000002010 */
[----:B------:R-:W1:Y:S01]  /*0ca0*/  MUFU.EX2 R24, R24 ;  /* 0x0000001800187308 */ /* 0x000e620000000800 */
[----:B------:R-:W-:Y:S01]  /*0cb0*/  FADD R8, R23, -12583039 ;  /* 0xcb40007f17087421 */ /* 0x000fe20000000000 */
[----:B------:R-:W-:Y:S01]  /*0cc0*/  FFMA R26, R31, 1.925963033500011079e-08, R26 ;  /* 0x32a570601f1a7823 */ /* 0x000fe2000000001a */
[----:B--2---:R-:W-:Y:S01]  /*0cd0*/  FMUL R28, R29, R28 ;  /* 0x0000001c1d1c7220 */ /* 0x004fe20000400000 */
[----:B------:R-:W-:Y:S01]  /*0ce0*/  SHF.L.U32 R29, R20, 0x17, RZ ;  /* 0x00000017141d7819 */ /* 0x000fe200000006ff */
[----:B------:R-:W-:Y:S01]  /*0cf0*/  FFMA R8, R25, 1.4426950216293334961, -R8 ;  /* 0x3fb8aa3b19087823 */ /* 0x000fe20000000808 */
[----:B------:R-:W-:-:S02]  /*0d00*/  FFMA.RM R20, R30, R17, 12582913 ;  /* 0x4b4000011e147423 */ /* 0x000fc40000004011 */
[----:B------:R-:W2:Y:S01]  /*0d10*/  MUFU.EX2 R26, R26 ;  /* 0x0000001a001a7308 */ /* 0x000ea20000000800 */
[----:B------:R-:W-:Y:S01]  /*0d20*/  FFMA R37, R25, 1.925963033500011079e-08, R8 ;  /* 0x32a5706019257823 */ /* 0x000fe20000000008 */
[----:B------:R-:W-:Y:S01]  /*0d30*/  FFMA.RM R8, R32, R17, 12582913 ;  /* 0x4b40000120087423 */ /* 0x000fe20000004011 */
[----:B------:R-:W-:Y:S01]  /*0d40*/  SHF.L.U32 R25, R12, 0x17, RZ ;  /* 0x000000170c197819 */ /* 0x000fe200000006ff */
[----:B0-----:R-:W-:Y:S01]  /*0d50*/  FMUL R12, R18, R13 ;  /* 0x0000000d120c7220 */ /* 0x001fe20000400000 */
[----:B------:R-:W-:Y:S01]  /*0d60*/  FADD R30, R20, -12583039 ;  /* 0xcb40007f141e7421 */ /* 0x000fe20000000000 */
[----:B------:R-:W-:Y:S01]  /*0d70*/  FADD R18, R8, -12583039 ;  /* 0xcb40007f08127421 */ /* 0x000fe20000000000 */
[----:B------:R-:W-:Y:S01]  /*0d80*/  FMUL R22, R29, R22 ;  /* 0x000000161d167220 */ /* 0x000fe20000400000 */
[----:B------:R-:W0:Y:S01]  /*0d90*/  MUFU.EX2 R37, R37 ;  /* 0x0000002500257308 */ /* 0x000e220000000800 */
[----:B------:R-:W-:Y:S01]  /*0da0*/  FFMA R30, R27, 1.4426950216293334961, -R30 ;  /* 0x3fb8aa3b1b1e7823 */ /* 0x000fe2000000081e */
[----:B------:R-:W-:Y:S01]  /*0db0*/  FFMA R18, R15, 1.4426950216293334961, -R18 ;  /* 0x3fb8aa3b0f127823 */ /* 0x000fe20000000812 */
[----:B-1----:R-:W-:Y:S01]  /*0dc0*/  FMUL R13, R25, R24 ;  /* 0x00000018190d7220 */ /* 0x002fe20000400000 */
[----:B------:R-:W-:Y:S01]  /*0dd0*/  FADD R25, -R3, R9 ;  /* 0x0000000903197221 */ /* 0x000fe20000000100 */
[----:B------:R-:W-:Y:S01]  /*0de0*/  FFMA R30, R27, 1.925963033500011079e-08, R30 ;  /* 0x32a570601b1e7823 */ /* 0x000fe2000000001e */
[----:B------:R-:W-:Y:S01]  /*0df0*/  FFMA R18, R15, 1.925963033500011079e-08, R18 ;  /* 0x32a570600f127823 */ /* 0x000fe20000000012 */
[----:B------:R-:W-:Y:S01]  /*0e00*/  FADD R27, -R3, R10 ;  /* 0x0000000a031b7221 */ /* 0x000fe20000000100 */
[----:B------:R-:W-:Y:S01]  /*0e10*/  SHF.L.U32 R29, R14, 0x17, RZ ;  /* 0x000000170e1d7819 */ /* 0x000fe200000006ff */
[----:B------:R-:W-:Y:S01]  /*0e20*/  FFMA.SAT R10, R25, R16, 0.5 ;  /* 0x3f000000190a7423 */ /* 0x000fe20000002010 */
[----:B------:R-:W1:Y:S01]  /*0e30*/  MUFU.EX2 R33, R18 ;  /* 0x0000001200217308 */ /* 0x000e620000000800 */
[----:B------:R-:W-:Y:S01]  /*0e40*/  FADD R15, -R3, R4 ;  /* 0x00000004030f7221 */ /* 0x000fe20000000100 */
[----:B------:R-:W-:Y:S01]  /*0e50*/  SHF.L.U32 R8, R8, 0x17, RZ ;  /* 0x0000001708087819 */ /* 0x000fe200000006ff */
[----:B------:R-:W-:Y:S01]  /*0e60*/  FFMA.RM R9, R10, R17, 12582913 ;  /* 0x4b4000010a097423 */ /* 0x000fe20000004011 */
[----:B--2---:R-:W-:Y:S01]  /*0e70*/  FMUL R14, R29, R26 ;  /* 0x0000001a1d0e7220 */ /* 0x004fe20000400000 */
[----:B------:R-:W-:Y:S01]  /*0e80*/  FADD R29, -R3, R11 ;  /* 0x0000000b031d7221 */ /* 0x000fe20000000100 */
[----:B------:R-:W-:Y:S01]  /*0e90*/  SHF.L.U32 R10, R23, 0x17, RZ ;  /* 0x00000017170a7819 */ /* 0x000fe200000006ff */
[----:B------:R-:W-:Y:S01]  /*0ea0*/  FADD R24, R9, -12583039 ;  /* 0xcb40007f09187421 */ /* 0x000fe20000000000 */
[----:B------:R-:W2:Y:S01]  /*0eb0*/  MUFU.EX2 R35, R30 ;  /* 0x0000001e00237308 */ /* 0x000ea20000000800 */
[-C--:B------:R-:W-:Y:S01]  /*0ec0*/  FFMA.SAT R32, R29, R16.reuse, 0.5 ;  /* 0x3f0000001d207423 */ /* 0x080fe20000002010 */
[-C--:B------:R-:W-:Y:S01]  /*0ed0*/  FFMA.SAT R4, R15, R16.reuse, 0.5 ;  /* 0x3f0000000f047423 */ /* 0x080fe20000002010 */
[----:B------:R-:W-:Y:S01]  /*0ee0*/  FFMA R24, R25, 1.4426950216293334961, -R24 ;  /* 0x3fb8aa3b19187823 */ /* 0x000fe20000000818 */
[-C--:B------:R-:W-:Y:S01]  /*0ef0*/  FFMA.SAT R26, R27, R16.reuse, 0.5 ;  /* 0x3f0000001b1a7423 */ /* 0x080fe20000002010 */
[----:B0-----:R-:W-:Y:S01]  /*0f00*/  FMUL R37, R10, R37 ;  /* 0x000000250a257220 */ /* 0x001fe20000400000 */
[-C--:B------:R-:W-:Y:S01]  /*0f10*/  FFMA.RM R10, R32, R17.reuse, 12582913 ;  /* 0x4b400001200a7423 */ /* 0x080fe20000004011 */
[----:B------:R-:W-:Y:S01]  /*0f20*/  FADD R23, -R3, R5 ;  /* 0x0000000503177221 */ /* 0x000fe20000000100 */
[-C--:B------:R-:W-:Y:S01]  /*0f30*/  FFMA.RM R4, R4, R17.reuse, 12582913 ;  /* 0x4b40000104047423 */ /* 0x080fe20000004011 */
[----:B------:R-:W-:Y:S01]  /*0f40*/  SHF.L.U32 R20, R20, 0x17, RZ ;  /* 0x0000001714147819 */ /* 0x000fe200000006ff */
[----:B------:R-:W-:Y:S01]  /*0f50*/  FFMA R24, R25, 1.925963033500011079e-08, R24 ;  /* 0x32a5706019187823 */ /* 0x000fe20000000018 */
[----:B------:R-:W-:Y:S01]  /*0f60*/  FFMA.RM R11, R26, R17, 12582913 ;  /* 0x4b4000011a0b7423 */ /* 0x000fe20000004011 */
[----:B------:R-:W-:Y:S01]  /*0f70*/  FADD R25, RZ, R21 ;  /* 0x00000015ff197221 */ /* 0x000fe20000000000 */
[----:B------:R-:W-:Y:S01]  /*0f80*/  FADD R26, R10, -12583039 ;  /* 0xcb40007f0a1a7421 */ /* 0x000fe20000000000 */
[----:B-1----:R-:W-:Y:S01]  /*0f90*/  FMUL R33, R8, R33 ;  /* 0x0000002108217220 */ /* 0x002fe20000400000 */
[----:B------:R-:W-:Y:S01]  /*0fa0*/  FADD R5, -R3, R6 ;  /* 0x0000000603057221 */ /* 0x000fe20000000100 */
[-C--:B------:R-:W-:Y:S01]  /*0fb0*/  FFMA.SAT R8, R23, R16.reuse, 0.5 ;  /* 0x3f00000017087423 */ /* 0x080fe20000002010 */
[----:B------:R-:W-:Y:S01]  /*0fc0*/  FADD R6, R4, -12583039 ;  /* 0xcb40007f04067421 */ /* 0x000fe20000000000 */
[----:B--2---:R-:W-:Y:S01]  /*0fd0*/  FMUL R35, R20, R35 ;  /* 0x0000002314237220 */ /* 0x004fe20000400000 */
[----:B------:R-:W-:Y:S01]  /*0fe0*/  FADD R25, R25, R28 ;  /* 0x0000001c19197221 */ /* 0x000fe20000000000 */
[----:B------:R-:W-:Y:S01]  /*0ff0*/  FADD R20, R11, -12583039 ;  /* 0xcb40007f0b147421 */ /* 0x000fe20000000000 */
[----:B------:R-:W-:Y:S01]  /*1000*/  FFMA R26, R29, 1.4426950216293334961, -R26 ;  /* 0x3fb8aa3b1d1a7823 */ /* 0x000fe2000000081a */
[-C--:B------:R-:W-:Y:S01]  /*1010*/  FFMA.RM R3, R8, R17.reuse, 12582913 ;  /* 0x4b40000108037423 */ /* 0x080fe20000004011 */
[----:B------:R-:W-:Y:S01]  /*1020*/  FFMA R6, R15, 1.4426950216293334961, -R6 ;  /* 0x3fb8aa3b0f067823 */ /* 0x000fe20000000806 */
[-C--:B------:R-:W-:Y:S01]  /*1030*/  FFMA.SAT R8, R5, R16.reuse, 0.5 ;  /* 0x3f00000005087423 */ /* 0x080fe20000002010 */
[----:B------:R-:W-:Y:S01]  /*1040*/  FADD R25, R25, R22 ;  /* 0x0000001619197221 */ /* 0x000fe20000000000 */
[----:B------:R-:W-:Y:S01]  /*1050*/  FFMA R20, R27, 1.4426950216293334961, -R20 ;  /* 0x3fb8aa3b1b147823 */ /* 0x000fe20000000814 */
[----:B------:R-:W-:Y:S01]  /*1060*/  FFMA R31, R29, 1.925963033500011079e-08, R26 ;  /* 0x32a570601d1f7823 */ /* 0x000fe2000000001a */
[----:B------:R-:W-:Y:S01]  /*1070*/  FFMA R29, R15, 1.925963033500011079e-08, R6 ;  /* 0x32a570600f1d7823 */ /* 0x000fe20000000006 */
[-C--:B------:R-:W-:Y:S01]  /*1080*/  FFMA.RM R6, R8, R17.reuse, 12582913 ;  /* 0x4b40000108067423 */ /* 0x080fe20000004011 */
[----:B------:R-:W-:Y:S01]  /*1090*/  FADD R8, R25, R12 ;  /* 0x0000000c19087221 */ /* 0x000fe20000000000 */
[----:B------:R-:W-:Y:S01]  /*10a0*/  FFMA R20, R27, 1.925963033500011079e-08, R20 ;  /* 0x32a570601b147823 */ /* 0x000fe20000000014 */
[----:B------:R0:W1:Y:S01]  /*10b0*/  MUFU.EX2 R30, R24 ;  /* 0x00000018001e7308 */ /* 0x0000620000000800 */
[----:B------:R-:W-:Y:S01]  /*10c0*/  FFMA.SAT R16, R7, R16, 0.5 ;  /* 0x3f00000007107423 */ /* 0x000fe20000002010 */
[----:B------:R-:W-:Y:S01]  /*10d0*/  FADD R15, R8, R13 ;  /* 0x0000000d080f7221 */ /* 0x000fe20000000000 */
[----:B------:R-:W-:Y:S01]  /*10e0*/  FADD R18, R3, -12583039 ;  /* 0xcb40007f03127421 */ /* 0x000fe20000000000 */
[----:B------:R-:W-:Y:S01]  /*10f0*/  SHF.L.U32 R9, R9, 0x17, RZ ;  /* 0x0000001709097819 */ /* 0x000fe200000006ff */
[----:B------:R-:W-:Y:S01]  /*1100*/  FFMA.RM R17, R16, R17, 12582913 ;  /* 0x4b40000110117423 */ /* 0x000fe20000004011 */
[----:B------:R-:W-:Y:S01]  /*1110*/  FADD R8, R15, R14 ;  /* 0x0000000e0f087221 */ /* 0x000fe20000000000 */
[----:B------:R-:W-:Y:S01]  /*1120*/  FFMA R18, R23, 1.4426950216293334961, -R18 ;  /* 0x3fb8aa3b17127823 */ /* 0x000fe20000000812 */
[----:B------:R-:W2:Y:S01]  /*1130*/  MUFU.EX2 R20, R20 ;  /* 0x0000001400147308 */ /* 0x000ea20000000800 */
[----:B0-----:R-:W-:Y:S01]  /*1140*/  FADD R24, R6, -12583039 ;  /* 0xcb40007f06187421 */ /* 0x001fe20000000000 */
[----:B------:R-:W-:Y:S01]  /*1150*/  FADD R8, R8, R37 ;  /* 0x0000002508087221 */ /* 0x000fe20000000000 */
[----:B------:R-:W-:Y:S01]  /*1160*/  FADD R16, R17, -12583039 ;  /* 0xcb40007f11107421 */ /* 0x000fe20000000000 */
[----:B------:R-:W-:Y:S01]  /*1170*/  FFMA R18, R23, 1.925963033500011079e-08, R18 ;  /* 0x32a5706017127823 */ /* 0x000fe20000000012 */
[----:B------:R-:W-:Y:S01]  /*1180*/  FFMA R24, R5, 1.4426950216293334961, -R24 ;  /* 0x3fb8aa3b05187823 */ /* 0x000fe20000000818 */
[----:B------:R-:W-:Y:S01]  /*1190*/  FADD R8, R8, R35 ;  /* 0x0000002308087221 */ /* 0x000fe20000000000 */
[----:B------:R-:W-:Y:S01]  /*11a0*/  FFMA R16, R7, 1.4426950216293334961, -R16 ;  /* 0x3fb8aa3b07107823 */ /* 0x000fe20000000810 */
[----:B------:R-:W0:Y:S01]  /*11b0*/  MUFU.EX2 R31, R31 ;  /* 0x0000001f001f7308 */ /* 0x000e220000000800 */
[----:B------:R-:W-:Y:S01]  /*11c0*/  FFMA R5, R5, 1.925963033500011079e-08, R24 ;  /* 0x32a5706005057823 */ /* 0x000fe20000000018 */
[----:B------:R-:W-:Y:S01]  /*11d0*/  SHF.L.U32 R11, R11, 0x17, RZ ;  /* 0x000000170b0b7819 */ /* 0x000fe200000006ff */
[----:B-1----:R-:W-:Y:S01]  /*11e0*/  FMUL R30, R9, R30 ;  /* 0x0000001e091e7220 */ /* 0x002fe20000400000 */
[----:B------:R-:W-:Y:S01]  /*11f0*/  FADD R9, R8, R33 ;  /* 0x0000002108097221 */ /* 0x000fe20000000000 */
[----:B------:R-:W-:Y:S01]  /*1200*/  FFMA R16, R7, 1.925963033500011079e-08, R16 ;  /* 0x32a5706007107823 */ /* 0x000fe20000000010 */
[----:B------:R-:W-:-:S02]  /*1210*/  SHF.L.U32 R10, R10, 0x17, RZ ;  /* 0x000000170a0a7819 */ /* 0x000fc400000006ff */
[----:B------:R-:W1:Y:S01]  /*1220*/  MUFU.EX2 R29, R29 ;  /* 0x0000001d001d7308 */ /* 0x000e620000000800 */
[----:B--2---:R-:W-:Y:S01]  /*1230*/  FMUL R20, R11, R20 ;  /* 0x000000140b147220 */ /* 0x004fe20000400000 */
[----:B------:R-:W-:Y:S01]  /*1240*/  FADD R9, R9, R30 ;  /* 0x0000001e09097221 */ /* 0x000fe20000000000 */
[----:B------:R-:W-:Y:S02]  /*1250*/  SHF.L.U32 R8, R4, 0x17, RZ ;  /* 0x0000001704087819 */ /* 0x000fe400000006ff */
[----:B------:R-:W-:Y:S01]  /*1260*/  SHF.L.U32 R6, R6, 0x17, RZ ;  /* 0x0000001706067819 */ /* 0x000fe200000006ff */
[----:B------:R-:W-:Y:S02]  /*1270*/  FADD R4, R9, R20 ;  /* 0x0000001409047221 */ /* 0x000fe40000000000 */
[----:B------:R-:W2:Y:S01]  /*1280*/  MUFU.EX2 R27, R18 ;  /* 0x00000012001b7308 */ /* 0x000ea20000000800 */
[----:B0-----:R-:W-:Y:S01]  /*1290*/  FMUL R31, R10, R31 ;  /* 0x0000001f0a1f7220 */ /* 0x001fe20000400000 */
[----:B------:R-:W-:-:S02]  /*12a0*/  SHF.L.U32 R10, R3, 0x17, RZ ;  /* 0x00000017030a7819 */ /* 0x000fc400000006ff */
[----:B------:R-:W-:Y:S01]  /*12b0*/  SHF.L.U32 R3, R17, 0x17, RZ ;  /* 0x0000001711037819 */ /* 0x000fe200000006ff */
[----:B------:R-:W-:Y:S01]  /*12c0*/  FADD R4, R4, R31 ;  /* 0x0000001f04047221 */ /* 0x000fe20000000000 */
[----:B------:R-:W0:Y:S02]  /*12d0*/  S2R R17, SR_TID.X ;  /* 0x0000000000117919 */ /* 0x000e240000002100 */
[----:B------:R-:W3:Y:S01]  /*12e0*/  MUFU.EX2 R5, R5 ;  /* 0x0000000500057308 */ /* 0x000ee20000000800 */
[----:B-1----:R-:W-:-:S04]  /*12f0*/  FMUL R29, R8, R29 ;  /* 0x0000001d081d7220 */ /* 0x002fc80000400000 */
[----:B------:R-:W-:-:S03]  /*1300*/  FADD R4, R4, R29 ;  /* 0x0000001d04047221 */ /* 0x000fc60000000000 */
[----:B------:R-:W1:Y:S01]  /*1310*/  MUFU.EX2 R16, R16 ;  /* 0x0000001000107308 */ /* 0x000e620000000800 */
[----:B--2---:R-:W-:-:S04]  /*1320*/  FMUL R27, R10, R27 ;  /* 0x0000001b0a1b7220 */ /* 0x004fc80000400000 */
[----:B------:R-:W-:Y:S01]  /*1330*/  FADD R4, R4, R27 ;  /* 0x0000001b04047221 */ /* 0x000fe20000000000 */
[----:B---3--:R-:W-:-:S04]  /*1340*/  FMUL R5, R6, R5 ;  /* 0x0000000506057220 */ /* 0x008fc80000400000 */
[----:B------:R-:W-:Y:S01]  /*1350*/  FADD R4, R4, R5 ;  /* 0x0000000504047221 */ /* 0x000fe20000000000 */
[----:B-1----:R-:W-:-:S04]  /*1360*/  FMUL R3, R3, R16 ;  /* 0x0000001003037220 */ /* 0x002fc80000400000 */
[----:B------:R-:W-:Y:S01]  /*1370*/  FADD R18, R4, R3 ;  /* 0x0000000304127221 */ /* 0x000fe20000000000 */
[----:B0-----:R-:W-:-:S03]  /*1380*/  IADD3 R9, PT, PT, R17, UR5, RZ ;  /* 0x0000000511097c10 */ /* 0x001fc6000fffe0ff */
[----:B------:R-:W0:Y:S01]  /*1390*/  MUFU.RCP R7, R18 ;  /* 0x0000001200077308 */ /* 0x000e220000001000 */
[----:B------:R-:W-:-:S07]  /*13a0*/  LEA R16, R2, R9, 0x9 ;  /* 0x0000000902107211 */ /* 0x000fce00078e48ff */
[----:B------:R-:W1:Y:S01]  /*13b0*/  FCHK P0, R21, R18 ;  /* 0x0000001215007302 */ /* 0x000e620000000000 */
[----:B0-----:R-:W-:-:S04]  /*13c0*/  FFMA R4, -R18, R7, 1 ;  /* 0x3f80000012047423 */ /* 0x001fc80000000107 */
[----:B------:R-:W-:-:S04]  /*13d0*/  FFMA R4, R7, R4, R7 ;  /* 0x0000000407047223 */ /* 0x000fc80000000007 */
[----:B------:R-:W-:-:S04]  /*13e0*/  FFMA R7, R21, R4, RZ ;  /* 0x0000000415077223 */ /* 0x000fc800000000ff */
[----:B------:R-:W-:-:S04]  /*13f0*/  FFMA R8, -R18, R7, R21 ;  /* 0x0000000712087223 */ /* 0x000fc80000000115 */
[----:B------:R-:W-:Y:S01]  /*1400*/  FFMA R8, R4, R8, R7 ;  /* 0x0000000804087223 */ /* 0x000fe20000000007 */
[----:B-1----:R-:W-:Y:S06]  /*1410*/  @!P0 BRA `(.L_x_8) ;  /* 0x0000000000148947 */ /* 0x002fec0003800000 */
[----:B------:R-:W-:Y:S02]  /*1420*/  MOV R4, R21 ;  /* 0x0000001500047202 */ /* 0x000fe40000000f00 */
[----:B------:R-:W-:Y:S02]  /*1430*/  MOV R25, R18 ;  /* 0x0000001200197202 */ /* 0x000fe40000000f00 */
[----:B------:R-:W-:-:S07]  /*1440*/  MOV R6, 0x1460 ;  /* 0x0000146000067802 */ /* 0x000fce0000000f00 */
[----:B------:R-:W-:Y:S05]  /*1450*/  CALL.REL.NOINC `($__internal_0_$__cuda_sm3x_div_rn_noftz_f32_slowpath) ;  /* 0x0000001400007944 */ /* 0x000fea0003c00000 */
[----:B------:R-:W-:-:S07]  /*1460*/  MOV R8, R15 ;  /* 0x0000000f00087202 */ /* 0x000fce0000000f00 */
.L_x_8:
[----:B------:R-:W-:Y:S05]  /*1470*/  BSYNC.RECONVERGENT B2 ;  /* 0x0000000000027941 */ /* 0x000fea0003800200 */
.L_x_7:
[----:B------:R-:W0:Y:S01]  /*1480*/  MUFU.RCP R7, R18 ;  /* 0x0000001200077308 */ /* 0x000e220000001000 */
[----:B------:R-:W-:Y:S07]  /*1490*/  BSSY.RECONVERGENT B2, `(.L_x_9) ;  /* 0x000000d000027945 */ /* 0x000fee0003800200 */
        /* <DEDUP_REMOVED lines=12> */
.L_x_10:
[----:B------:R-:W-:Y:S05]  /*1560*/  BSYNC.RECONVERGENT B2 ;  /* 0x0000000000027941 */ /* 0x000fea0003800200 */
.L_x_9:
        /* <DEDUP_REMOVED lines=14> */
.L_x_12:
[----:B------:R-:W-:Y:S05]  /*1650*/  BSYNC.RECONVERGENT B2 ;  /* 0x0000000000027941 */ /* 0x000fea0003800200 */
.L_x_11:
        /* <DEDUP_REMOVED lines=14> */
.L_x_14:
[----:B------:R-:W-:Y:S05]  /*1740*/  BSYNC.RECONVERGENT B2 ;  /* 0x0000000000027941 */ /* 0x000fea0003800200 */
.L_x_13:
[----:B------:R-:W0:Y:S01]  /*1750*/  MUFU.RCP R7, R18 ;  /* 0x0000001200077308 */ /* 0x000e220000001000 */
[----:B------:R1:W-:Y:S01]  /*1760*/  STL.128 [R0], R8 ;  /* 0x0000000800007387 */ /* 0x0003e20000100c00 */
[----:B------:R-:W-:Y:S06]  /*1770*/  BSSY.RECONVERGENT B2, `(.L_x_15) ;  /* 0x000000d000027945 */ /* 0x000fec0003800200 */
[----:B------:R-:W2:Y:S01]  /*1780*/  FCHK P0, R13, R18 ;  /* 0x000000120d007302 */ /* 0x000ea20000000000 */
[----:B0-----:R-:W-:-:S04]  /*1790*/  FFMA R4, -R18, R7, 1 ;  /* 0x3f80000012047423 */ /* 0x001fc80000000107 */
[----:B------:R-:W-:-:S04]  /*17a0*/  FFMA R15, R7, R4, R7 ;  /* 0x00000004070f7223 */ /* 0x000fc80000000007 */
[----:B------:R-:W-:-:S04]  /*17b0*/  FFMA R12, R13, R15, RZ ;  /* 0x0000000f0d0c7223 */ /* 0x000fc800000000ff */
[----:B------:R-:W-:-:S04]  /*17c0*/  FFMA R7, -R18, R12, R13 ;  /* 0x0000000c12077223 */ /* 0x000fc8000000010d */
[----:B------:R-:W-:Y:S01]  /*17d0*/  FFMA R12, R15, R7, R12 ;  /* 0x000000070f0c7223 */ /* 0x000fe2000000000c */
[----:B-12---:R-:W-:Y:S06]  /*17e0*/  @!P0 BRA `(.L_x_16) ;  /* 0x0000000000148947 */ /* 0x006fec0003800000 */
[----:B------:R-:W-:Y:S02]  /*17f0*/  MOV R4, R13 ;  /* 0x0000000d00047202 */ /* 0x000fe40000000f00 */
[----:B------:R-:W-:Y:S02]  /*1800*/  MOV R25, R18 ;  /* 0x0000001200197202 */ /* 0x000fe40000000f00 */
[----:B------:R-:W-:-:S07]  /*1810*/  MOV R6, 0x1830 ;  /* 0x0000183000067802 */ /* 0x000fce0000000f00 */
[----:B------:R-:W-:Y:S05]  /*1820*/  CALL.REL.NOINC `($__internal_0_$__cuda_sm3x_div_rn_noftz_f32_slowpath) ;  /* 0x00000010000c7944 */ /* 0x000fea0003c00000 */
[----:B------:R-:W-:-:S07]  /*1830*/  MOV R12, R15 ;  /* 0x0000000f000c7202 */ /* 0x000fce0000000f00 */
.L_x_16:
[----:B------:R-:W-:Y:S05]  /*1840*/  BSYNC.RECONVERGENT B2 ;  /* 0x0000000000027941 */ /* 0x000fea0003800200 */
.L_x_15:
        /* <DEDUP_REMOVED lines=14> */
.L_x_18:
[----:B------:R-:W-:Y:S05]  /*1930*/  BSYNC.RECONVERGENT B2 ;  /* 0x0000000000027941 */ /* 0x000fea0003800200 */
.L_x_17:
        /* <DEDUP_REMOVED lines=14> */
.L_x_20:
[----:B------:R-:W-:Y:S05]  /*1a20*/  BSYNC.RECONVERGENT B2 ;  /* 0x0000000000027941 */ /* 0x000fea0003800200 */
.L_x_19:
        /* <DEDUP_REMOVED lines=13> */
.L_x_22:
[----:B------:R-:W-:Y:S05]  /*1b00*/  BSYNC.RECONVERGENT B2 ;  /* 0x0000000000027941 */ /* 0x000fea0003800200 */
.L_x_21:
[----:B------:R-:W0:Y:S01]  /*1b10*/  MUFU.RCP R7, R18 ;  /* 0x0000001200077308 */ /* 0x000e220000001000 */
[----:B------:R1:W-:Y:S01]  /*1b20*/  STL.128 [R0+0x10], R12 ;  /* 0x0000100c00007387 */ /* 0x0003e20000100c00 */
        /* <DEDUP_REMOVED lines=13> */
.L_x_24:
[----:B------:R-:W-:Y:S05]  /*1c00*/  BSYNC.RECONVERGENT B2 ;  /* 0x0000000000027941 */ /* 0x000fea0003800200 */
.L_x_23:
        /* <DEDUP_REMOVED lines=14> */
.L_x_26:
[----:B------:R-:W-:Y:S05]  /*1cf0*/  BSYNC.RECONVERGENT B2 ;  /* 0x0000000000027941 */ /* 0x000fea0003800200 */
.L_x_25:
        /* <DEDUP_REMOVED lines=14> */
.L_x_28:
[----:B------:R-:W-:Y:S05]  /*1de0*/  BSYNC.RECONVERGENT B2 ;  /* 0x0000000000027941 */ /* 0x000fea0003800200 */
.L_x_27:
        /* <DEDUP_REMOVED lines=14> */
.L_x_30:
[----:B------:R-:W-:Y:S05]  /*1ed0*/  BSYNC.RECONVERGENT B2 ;  /* 0x0000000000027941 */ /* 0x000fea0003800200 */
.L_x_29:
        /* <DEDUP_REMOVED lines=15> */
.L_x_32:
[----:B------:R-:W-:Y:S05]  /*1fd0*/  BSYNC.RECONVERGENT B2 ;  /* 0x0000000000027941 */ /* 0x000fea0003800200 */
.L_x_31:
        /* <DEDUP_REMOVED lines=14> */
.L_x_34:
[----:B------:R-:W-:Y:S05]  /*20c0*/  BSYNC.RECONVERGENT B2 ;  /* 0x0000000000027941 */ /* 0x000fea0003800200 */
.L_x_33:
        /* <DEDUP_REMOVED lines=14> */
.L_x_36:
[----:B------:R-:W-:Y:S05]  /*21b0*/  BSYNC.RECONVERGENT B2 ;  /* 0x0000000000027941 */ /* 0x000fea0003800200 */
.L_x_35:
        /* <DEDUP_REMOVED lines=13> */
.L_x_38:
[----:B------:R-:W-:Y:S05]  /*2290*/  BSYNC.RECONVERGENT B2 ;  /* 0x0000000000027941 */ /* 0x000fea0003800200 */
.L_x_37:
[----:B------:R-:W0:Y:S01]  /*22a0*/  S2UR UR6, SR_CgaCtaId ;  /* 0x00000000000679c3 */ /* 0x000e220000008800 */
[----:B------:R1:W-:Y:S01]  /*22b0*/  STL.128 [R0+0x30], R12 ;  /* 0x0000300c00007387 */ /* 0x0003e20000100c00 */
[----:B------:R-:W-:Y:S01]  /*22c0*/  UMOV UR4, 0x400 ;  /* 0x0000040000047882 */ /* 0x000fe20000000000 */
[----:B------:R-:W-:Y:S01]  /*22d0*/  HFMA2 R5, -RZ, RZ, 0, 0 ;  /* 0x00000000ff057431 */ /* 0x000fe200000001ff */
[----:B------:R-:W-:-:S04]  /*22e0*/  UIADD3 UR4, UPT, UPT, UR4, 0x2000, URZ ;  /* 0x0000200004047890 */ /* 0x000fc8000fffe0ff */
[----:B0-----:R-:W-:-:S06]  /*22f0*/  ULEA UR4, UR6, UR4, 0x18 ;  /* 0x0000000406047291 */ /* 0x001fcc000f8ec0ff */
[----:B------:R-:W-:Y:S01]  /*2300*/  LEA R3, R17, UR4, 0x2 ;  /* 0x0000000411037c11 */ /* 0x000fe2000f8e10ff */
[----:B------:R-:W-:-:S03]  /*2310*/  UMOV UR4, URZ ;  /* 0x000000ff00047c82 */ /* 0x000fc60008000000 */
[----:B-1----:R-:W-:-:S07]  /*2320*/  LEA R2, R2, R3, 0x7 ;  /* 0x0000000302027211 */ /* 0x002fce00078e38ff */
.L_x_39:
[----:B------:R-:W-:Y:S01]  /*2330*/  ISETP.GT.U32.AND P0, PT, R17, 0x1ff, PT ;  /* 0x000001ff1100780c */ /* 0x000fe20003f04070 */
[----:B------:R0:W2:-:S12]  /*2340*/  LDL R4, [R0] ;  /* 0x0000000000047983 */ /* 0x0000980000100800 */
[----:B------:R-:W1:Y:S02]  /*2350*/  @!P0 LDC.64 R6, c[0x0][0x390] ;  /* 0x0000e400ff068b82 */ /* 0x000e640000000a00 */
[----:B-1----:R-:W-:-:S06]  /*2360*/  @!P0 IMAD.WIDE.U32 R6, R16, 0x4, R6 ;  /* 0x0000000410068825 */ /* 0x002fcc00078e0006 */
[----:B------:R-:W3:Y:S01]  /*2370*/  @!P0 LDG.E R7, desc[UR8][R6.64] ;  /* 0x0000000806078981 */ /* 0x000ee2000c1e1900 */
[----:B------:R-:W-:-:S04]  /*2380*/  UIADD3 UR4, UPT, UPT, UR4, 0x1, URZ ;  /* 0x0000000104047890 */ /* 0x000fc8000fffe0ff */
[----:B------:R-:W-:Y:S01]  /*2390*/  UISETP.NE.AND UP0, UPT, UR4, 0x10, UPT ;  /* 0x000000100400788c */ /* 0x000fe2000bf05270 */
[----:B------:R-:W-:Y:S02]  /*23a0*/  IADD3 R17, PT, PT, R17, 0x20, RZ ;  /* 0x0000002011117810 */ /* 0x000fe40007ffe0ff */
[----:B0-----:R-:W-:Y:S02]  /*23b0*/  IADD3 R0, PT, PT, R0, 0x4, RZ ;  /* 0x0000000400007810 */ /* 0x001fe40007ffe0ff */
[----:B------:R-:W-:Y:S01]  /*23c0*/  IADD3 R16, PT, PT, R16, 0x4000, RZ ;  /* 0x0000400010107810 */ /* 0x000fe20007ffe0ff */
[----:B---3--:R-:W-:Y:S01]  /*23d0*/  @!P0 STS [R2], R7 ;  /* 0x0000000702008388 */ /* 0x008fe20000000800 */
[----:B------:R-:W-:Y:S06]  /*23e0*/  BAR.SYNC.DEFER_BLOCKING 0x0 ;  /* 0x0000000000007b1d */ /* 0x000fec0000010000 */
[----:B------:R-:W2:Y:S04]  /*23f0*/  LDS R8, [R3] ;  /* 0x0000000003087984 */ /* 0x000ea80000000800 */
[----:B------:R-:W0:Y:S04]  /*2400*/  LDS R10, [R3+0x80] ;  /* 0x00008000030a7984 */ /* 0x000e280000000800 */
[----:B------:R-:W1:Y:S04]  /*2410*/  LDS R12, [R3+0x100] ;  /* 0x00010000030c7984 */ /* 0x000e680000000800 */
[----:B------:R-:W3:Y:S04]  /*2420*/  LDS R14, [R3+0x180] ;  /* 0x00018000030e7984 */ /* 0x000ee80000000800 */
[----:B------:R-:W4:Y:S04]  /*2430*/  LDS R18, [R3+0x200] ;  /* 0x0002000003127984 */ /* 0x000f280000000800 */
[----:B------:R-:W5:Y:S04]  /*2440*/  LDS R20, [R3+0x280] ;  /* 0x0002800003147984 */ /* 0x000f680000000800 */
[----:B------:R-:W5:Y:S04]  /*2450*/  LDS R22, [R3+0x300] ;  /* 0x0003000003167984 */ /* 0x000f680000000800 */
[----:B------:R-:W5:Y:S04]  /*2460*/  LDS R6, [R3+0x380] ;  /* 0x0003800003067984 */ /* 0x000f680000000800 */
[----:B------:R-:W5:Y:S04]  /*2470*/  LDS R24, [R3+0x400] ;  /* 0x0004000003187984 */ /* 0x000f680000000800 */
[----:B------:R-:W5:Y:S01]  /*2480*/  LDS R26, [R3+0x480] ;  /* 0x00048000031a7984 */ /* 0x000f620000000800 */
[----:B--2---:R-:W-:-:S03]  /*2490*/  FFMA R5, R4, R8, R5 ;  /* 0x0000000804057223 */ /* 0x004fc60000000005 */
[----:B------:R-:W2:Y:S01]  /*24a0*/  LDS R8, [R3+0x500] ;  /* 0x0005000003087984 */ /* 0x000ea20000000800 */
[----:B0-----:R-:W-:-:S03]  /*24b0*/  FFMA R5, R4, R10, R5 ;  /* 0x0000000a04057223 */ /* 0x001fc60000000005 */
[----:B------:R-:W0:Y:S01]  /*24c0*/  LDS R10, [R3+0x580] ;  /* 0x00058000030a7984 */ /* 0x000e220000000800 */
[----:B-1----:R-:W-:-:S03]  /*24d0*/  FFMA R5, R4, R12, R5 ;  /* 0x0000000c04057223 */ /* 0x002fc60000000005 */
[----:B------:R-:W1:Y:S01]  /*24e0*/  LDS R12, [R3+0x600] ;  /* 0x00060000030c7984 */ /* 0x000e620000000800 */
[----:B---3--:R-:W-:-:S03]  /*24f0*/  FFMA R5, R4, R14, R5 ;  /* 0x0000000e04057223 */ /* 0x008fc60000000005 */
[----:B------:R-:W3:Y:S01]  /*2500*/  LDS R14, [R3+0x680] ;  /* 0x00068000030e7984 */ /* 0x000ee20000000800 */
[----:B----4-:R-:W-:-:S03]  /*2510*/  FFMA R5, R4, R18, R5 ;  /* 0x0000001204057223 */ /* 0x010fc60000000005 */
[----:B------:R-:W4:Y:S01]  /*2520*/  LDS R18, [R3+0x700] ;  /* 0x0007000003127984 */ /* 0x000f220000000800 */
[----:B-----5:R-:W-:-:S03]  /*2530*/  FFMA R5, R4, R20, R5 ;  /* 0x0000001404057223 */ /* 0x020fc60000000005 */
[----:B------:R-:W5:Y:S01]  /*2540*/  LDS R20, [R3+0x780] ;  /* 0x0007800003147984 */ /* 0x000f620000000800 */
[----:B------:R-:W-:-:S03]  /*2550*/  FFMA R5, R4, R22, R5 ;  /* 0x0000001604057223 */ /* 0x000fc60000000005 */
[----:B------:R-:W5:Y:S01]  /*2560*/  LDS R22, [R3+0x800] ;  /* 0x0008000003167984 */ /* 0x000f620000000800 */
[----:B------:R-:W-:-:S03]  /*2570*/  FFMA R5, R4, R6, R5 ;  /* 0x0000000604057223 */ /* 0x000fc60000000005 */
[----:B------:R-:W5:Y:S01]  /*2580*/  LDS R6, [R3+0x880] ;  /* 0x0008800003067984 */ /* 0x000f620000000800 */
[----:B------:R-:W-:-:S03]  /*2590*/  FFMA R5, R4, R24, R5 ;  /* 0x0000001804057223 */ /* 0x000fc60000000005 */
[----:B------:R-:W5:Y:S01]  /*25a0*/  LDS R24, [R3+0x900] ;  /* 0x0009000003187984 */ /* 0x000f620000000800 */
[----:B------:R-:W-:-:S03]  /*25b0*/  FFMA R5, R4, R26, R5 ;  /* 0x0000001a04057223 */ /* 0x000fc60000000005 */
        /* <DEDUP_REMOVED lines=25> */
[----:B-1----:R-:W-:-:S04]  /*2750*/  FFMA R5, R4, R12, R5 ;  /* 0x0000000c04057223 */ /* 0x002fc80000000005 */
[----:B---3--:R-:W-:-:S04]  /*2760*/  FFMA R5, R4, R14, R5 ;  /* 0x0000000e04057223 */ /* 0x008fc80000000005 */
[----:B----4-:R-:W-:-:S04]  /*2770*/  FFMA R5, R4, R18, R5 ;  /* 0x0000001204057223 */ /* 0x010fc80000000005 */
[----:B-----5:R-:W-:-:S04]  /*2780*/  FFMA R5, R4, R20, R5 ;  /* 0x0000001404057223 */ /* 0x020fc80000000005 */
[----:B------:R-:W-:-:S04]  /*2790*/  FFMA R5, R4, R22, R5 ;  /* 0x0000001604057223 */ /* 0x000fc80000000005 */
[----:B------:R-:W-:-:S04]  /*27a0*/  FFMA R5, R4, R6, R5 ;  /* 0x0000000604057223 */ /* 0x000fc80000000005 */
[----:B------:R-:W-:-:S04]  /*27b0*/  FFMA R5, R4, R24, R5 ;  /* 0x0000001804057223 */ /* 0x000fc80000000005 */
[----:B------:R-:W-:-:S04]  /*27c0*/  FFMA R5, R4, R26, R5 ;  /* 0x0000001a04057223 */ /* 0x000fc80000000005 */
[----:B--2---:R-:W-:-:S04]  /*27d0*/  FFMA R5, R4, R8, R5 ;  /* 0x0000000804057223 */ /* 0x004fc80000000005 */
[----:B0-----:R-:W-:Y:S01]  /*27e0*/  FFMA R5, R4, R10, R5 ;  /* 0x0000000a04057223 */ /* 0x001fe20000000005 */
[----:B------:R-:W-:Y:S06]  /*27f0*/  BAR.SYNC.DEFER_BLOCKING 0x0 ;  /* 0x0000000000007b1d */ /* 0x000fec0000010000 */
[----:B------:R-:W-:Y:S05]  /*2800*/  BRA.U UP0, `(.L_x_39) ;  /* 0xfffffff900c87547 */ /* 0x000fea000b83ffff */
[----:B------:R-:W0:Y:S01]  /*2810*/  LDC.64 R2, c[0x0][0x398] ;  /* 0x0000e600ff027b82 */ /* 0x000e220000000a00 */
[----:B------:R-:W-:-:S05]  /*2820*/  IADD3 R19, PT, PT, R19, UR5, RZ ;  /* 0x0000000513137c10 */ /* 0x000fca000fffe0ff */
[----:B0-----:R-:W-:-:S05]  /*2830*/  IMAD.WIDE R2, R19, 0x4, R2 ;  /* 0x0000000413027825 */ /* 0x001fca00078e0202 */
[----:B------:R-:W-:Y:S01]  /*2840*/  STG.E desc[UR8][R2.64], R5 ;  /* 0x0000000502007986 */ /* 0x000fe2000c101908 */
[----:B------:R-:W-:Y:S05]  /*2850*/  EXIT ;  /* 0x000000000000794d */ /* 0x000fea0003800000 */
        .weak           $__internal_0_$__cuda_sm3x_div_rn_noftz_f32_slowpath
        .type           $__internal_0_$__cuda_sm3x_div_rn_noftz_f32_slowpath,@function
        .size           $__internal_0_$__cuda_sm3x_div_rn_noftz_f32_slowpath,(.L_x_52 - $__internal_0_$__cuda_sm3x_div_rn_noftz_f32_slowpath)
$__internal_0_$__cuda_sm3x_div_rn_noftz_f32_slowpath:
[----:B------:R-:W-:Y:S01]  /*2860*/  SHF.R.U32.HI R24, RZ, 0x17, R25 ;  /* 0x00000017ff187819 */ /* 0x000fe20000011619 */
[----:B------:R-:W-:Y:S01]  /*2870*/  BSSY.RECONVERGENT B0, `(.L_x_40) ;  /* 0x0000062000007945 */ /* 0x000fe20003800200 */
[----:B------:R-:W-:Y:S02]  /*2880*/  SHF.R.U32.HI R7, RZ, 0x17, R4 ;  /* 0x00000017ff077819 */ /* 0x000fe40000011604 */
[----:B------:R-:W-:Y:S02]  /*2890*/  LOP3.LUT R24, R24, 0xff, RZ, 0xc0, !PT ;  /* 0x000000ff18187812 */ /* 0x000fe400078ec0ff */
[----:B------:R-:W-:Y:S02]  /*28a0*/  LOP3.LUT R7, R7, 0xff, RZ, 0xc0, !PT ;  /* 0x000000ff07077812 */ /* 0x000fe400078ec0ff */
[----:B------:R-:W-:Y:S02]  /*28b0*/  IADD3 R21, PT, PT, R24, -0x1, RZ ;  /* 0xffffffff18157810 */ /* 0x000fe40007ffe0ff */
[----:B------:R-:W-:-:S02]  /*28c0*/  IADD3 R23, PT, PT, R7, -0x1, RZ ;  /* 0xffffffff07177810 */ /* 0x000fc40007ffe0ff */
[----:B------:R-:W-:-:S04]  /*28d0*/  ISETP.GT.U32.AND P1, PT, R21, 0xfd, PT ;  /* 0x000000fd1500780c */ /* 0x000fc80003f24070 */
[----:B------:R-:W-:-:S13]  /*28e0*/  ISETP.GT.U32.OR P1, PT, R23, 0xfd, P1 ;  /* 0x000000fd1700780c */ /* 0x000fda0000f24470 */
[----:B------:R-:W-:Y:S01]  /*28f0*/  @!P1 MOV R15, RZ ;  /* 0x000000ff000f9202 */ /* 0x000fe20000000f00 */
[----:B------:R-:W-:Y:S06]  /*2900*/  @!P1 BRA `(.L_x_41) ;  /* 0x00000000005c9947 */ /* 0x000fec0003800000 */
[----:B------:R-:W-:Y:S02]  /*2910*/  FSETP.GTU.FTZ.AND P1, PT, |R4|, +INF , PT ;  /* 0x7f8000000400780b */ /* 0x000fe40003f3c200 */
[----:B------:R-:W-:-:S04]  /*2920*/  FSETP.GTU.FTZ.AND P2, PT, |R25|, +INF , PT ;  /* 0x7f8000001900780b */ /* 0x000fc80003f5c200 */
[----:B------:R-:W-:-:S13]  /*2930*/  PLOP3.LUT P1, PT, P1, P2, PT, 0xf8, 0x8f ;  /* 0x00000000008f781c */ /* 0x000fda0000f25f70 */
[----:B------:R-:W-:Y:S05]  /*2940*/  @P1 BRA `(.L_x_42) ;  /* 0x00000004004c1947 */ /* 0x000fea0003800000 */
[----:B------:R-:W-:-:S13]  /*2950*/  LOP3.LUT P1, RZ, R25, 0x7fffffff, R4, 0xc8, !PT ;  /* 0x7fffffff19ff7812 */ /* 0x000fda000782c804 */
[----:B------:R-:W-:Y:S05]  /*2960*/  @!P1 BRA `(.L_x_43) ;  /* 0x00000004003c9947 */ /* 0x000fea0003800000 */
[C---:B------:R-:W-:Y:S02]  /*2970*/  FSETP.NEU.FTZ.AND P3, PT, |R4|.reuse, +INF , PT ;  /* 0x7f8000000400780b */ /* 0x040fe40003f7d200 */
[----:B------:R-:W-:Y:S02]  /*2980*/  FSETP.NEU.FTZ.AND P2, PT, |R25|, +INF , PT ;  /* 0x7f8000001900780b */ /* 0x000fe40003f5d200 */
[----:B------:R-:W-:-:S11]  /*2990*/  FSETP.NEU.FTZ.AND P1, PT, |R4|, +INF , PT ;  /* 0x7f8000000400780b */ /* 0x000fd60003f3d200 */
[----:B------:R-:W-:Y:S05]  /*29a0*/  @!P2 BRA !P3, `(.L_x_43) ;  /* 0x00000004002ca947 */ /* 0x000fea0005800000 */
[----:B------:R-:W-:-:S04]  /*29b0*/  LOP3.LUT P3, RZ, R4, 0x7fffffff, RZ, 0xc0, !PT ;  /* 0x7fffffff04ff7812 */ /* 0x000fc8000786c0ff */
[----:B------:R-:W-:-:S13]  /*29c0*/  PLOP3.LUT P2, PT, P2, P3, PT, 0x2f, 0xf2 ;  /* 0x0000000000f2781c */ /* 0x000fda0001746577 */
[----:B------:R-:W-:Y:S05]  /*29d0*/  @P2 BRA `(.L_x_44) ;  /* 0x0000000400182947 */ /* 0x000fea0003800000 */
[----:B------:R-:W-:-:S04]  /*29e0*/  LOP3.LUT P2, RZ, R25, 0x7fffffff, RZ, 0xc0, !PT ;  /* 0x7fffffff19ff7812 */ /* 0x000fc8000784c0ff */
[----:B------:R-:W-:-:S13]  /*29f0*/  PLOP3.LUT P1, PT, P1, P2, PT, 0x2f, 0xf2 ;  /* 0x0000000000f2781c */ /* 0x000fda0000f24577 */
[----:B------:R-:W-:Y:S05]  /*2a00*/  @P1 BRA `(.L_x_45) ;  /* 0x0000000400001947 */ /* 0x000fea0003800000 */
[----:B------:R-:W-:Y:S02]  /*2a10*/  ISETP.GE.AND P1, PT, R23, RZ, PT ;  /* 0x000000ff1700720c */ /* 0x000fe40003f26270 */
[----:B------:R-:W-:-:S11]  /*2a20*/  ISETP.GE.AND P2, PT, R21, RZ, PT ;  /* 0x000000ff1500720c */ /* 0x000fd60003f46270 */
[----:B------:R-:W-:Y:S01]  /*2a30*/  @P1 MOV R15, RZ ;  /* 0x000000ff000f1202 */ /* 0x000fe20000000f00 */
[----:B------:R-:W-:Y:S01]  /*2a40*/  @!P1 FFMA R4, R4, 1.84467440737095516160e+19, RZ ;  /* 0x5f80000004049823 */ /* 0x000fe200000000ff */
[----:B------:R-:W-:Y:S01]  /*2a50*/  @!P1 MOV R15, 0xffffffc0 ;  /* 0xffffffc0000f9802 */ /* 0x000fe20000000f00 */
[----:B------:R-:W-:-:S03]  /*2a60*/  @!P2 FFMA R25, R25, 1.84467440737095516160e+19, RZ ;  /* 0x5f8000001919a823 */ /* 0x000fc600000000ff */
[----:B------:R-:W-:-:S07]  /*2a70*/  @!P2 IADD3 R15, PT, PT, R15, 0x40, RZ ;  /* 0x000000400f0fa810 */ /* 0x000fce0007ffe0ff */
.L_x_41:
[----:B------:R-:W-:Y:S01]  /*2a80*/  LEA R32, R24, 0xc0800000, 0x17 ;  /* 0xc080000018207811 */ /* 0x000fe200078eb8ff */
[----:B------:R-:W-:Y:S01]  /*2a90*/  BSSY.RECONVERGENT B1, `(.L_x_46) ;  /* 0x0000036000017945 */ /* 0x000fe20003800200 */
[----:B------:R-:W-:Y:S02]  /*2aa0*/  IADD3 R7, PT, PT, R7, -0x7f, RZ ;  /* 0xffffff8107077810 */ /* 0x000fe40007ffe0ff */
[----:B------:R-:W-:Y:S02]  /*2ab0*/  IADD3 R32, PT, PT, -R32, R25, RZ ;  /* 0x0000001920207210 */ /* 0x000fe40007ffe1ff */
[C---:B------:R-:W-:Y:S01]  /*2ac0*/  IADD3 R24, PT, PT, R7.reuse, 0x7f, -R24 ;  /* 0x0000007f07187810 */ /* 0x040fe20007ffe818 */
[----:B------:R-:W-:Y:S01]  /*2ad0*/  IMAD R4, R7, -0x800000, R4 ;  /* 0xff80000007047824 */ /* 0x000fe200078e0204 */
[----:B------:R-:W0:Y:S01]  /*2ae0*/  MUFU.RCP R26, R32 ;  /* 0x00000020001a7308 */ /* 0x000e220000001000 */
[----:B------:R-:W-:Y:S01]  /*2af0*/  FADD.FTZ R21, -R32, -RZ ;  /* 0x800000ff20157221 */ /* 0x000fe20000010100 */
[----:B------:R-:W-:-:S03]  /*2b00*/  IADD3 R15, PT, PT, R24, R15, RZ ;  /* 0x0000000f180f7210 */ /* 0x000fc60007ffe0ff */
[----:B0-----:R-:W-:-:S04]  /*2b10*/  FFMA R23, R26, R21, 1 ;  /* 0x3f8000001a177423 */ /* 0x001fc80000000015 */
[----:B------:R-:W-:-:S04]  /*2b20*/  FFMA R23, R26, R23, R26 ;  /* 0x000000171a177223 */ /* 0x000fc8000000001a */
[----:B------:R-:W-:-:S04]  /*2b30*/  FFMA R26, R4, R23, RZ ;  /* 0x00000017041a7223 */ /* 0x000fc800000000ff */
[----:B------:R-:W-:-:S04]  /*2b40*/  FFMA R25, R21, R26, R4 ;  /* 0x0000001a15197223 */ /* 0x000fc80000000004 */
[----:B------:R-:W-:-:S04]  /*2b50*/  FFMA R26, R23, R25, R26 ;  /* 0x00000019171a7223 */ /* 0x000fc8000000001a */
[----:B------:R-:W-:-:S04]  /*2b60*/  FFMA R21, R21, R26, R4 ;  /* 0x0000001a15157223 */ /* 0x000fc80000000004 */
[----:B------:R-:W-:-:S05]  /*2b70*/  FFMA R4, R23, R21, R26 ;  /* 0x0000001517047223 */ /* 0x000fca000000001a */
[----:B------:R-:W-:-:S04]  /*2b80*/  SHF.R.U32.HI R7, RZ, 0x17, R4 ;  /* 0x00000017ff077819 */ /* 0x000fc80000011604 */
[----:B------:R-:W-:-:S04]  /*2b90*/  LOP3.LUT R24, R7, 0xff, RZ, 0xc0, !PT ;  /* 0x000000ff07187812 */ /* 0x000fc800078ec0ff */
[----:B------:R-:W-:-:S04]  /*2ba0*/  IADD3 R7, PT, PT, R24, R15, RZ ;  /* 0x0000000f18077210 */ /* 0x000fc80007ffe0ff */
[----:B------:R-:W-:-:S04]  /*2bb0*/  IADD3 R24, PT, PT, R7, -0x1, RZ ;  /* 0xffffffff07187810 */ /* 0x000fc80007ffe0ff */
[----:B------:R-:W-:-:S13]  /*2bc0*/  ISETP.GE.U32.AND P1, PT, R24, 0xfe, PT ;  /* 0x000000fe1800780c */ /* 0x000fda0003f26070 */
[----:B------:R-:W-:Y:S05]  /*2bd0*/  @!P1 BRA `(.L_x_47) ;  /* 0x0000000000809947 */ /* 0x000fea0003800000 */
[----:B------:R-:W-:-:S13]  /*2be0*/  ISETP.GT.AND P1, PT, R7, 0xfe, PT ;  /* 0x000000fe0700780c */ /* 0x000fda0003f24270 */
[----:B------:R-:W-:Y:S05]  /*2bf0*/  @P1 BRA `(.L_x_48) ;  /* 0x00000000006c1947 */ /* 0x000fea0003800000 */
[----:B------:R-:W-:-:S13]  /*2c00*/  ISETP.GE.AND P1, PT, R7, 0x1, PT ;  /* 0x000000010700780c */ /* 0x000fda0003f26270 */
[----:B------:R-:W-:Y:S05]  /*2c10*/  @P1 BRA `(.L_x_49) ;  /* 0x0000000000741947 */ /* 0x000fea0003800000 */
[----:B------:R-:W-:Y:S02]  /*2c20*/  ISETP.GE.AND P1, PT, R7, -0x18, PT ;  /* 0xffffffe80700780c */ /* 0x000fe40003f26270 */
[----:B------:R-:W-:-:S11]  /*2c30*/  LOP3.LUT R4, R4, 0x80000000, RZ, 0xc0, !PT ;  /* 0x8000000004047812 */ /* 0x000fd600078ec0ff */
[----:B------:R-:W-:Y:S05]  /*2c40*/  @!P1 BRA `(.L_x_49) ;  /* 0x0000000000689947 */ /* 0x000fea0003800000 */
[CCC-:B------:R-:W-:Y:S01]  /*2c50*/  FFMA.RZ R15, R23.reuse, R21.reuse, R26.reuse ;  /* 0x00000015170f7223 */ /* 0x1c0fe2000000c01a */
[CCC-:B------:R-:W-:Y:S01]  /*2c60*/  FFMA.RP R24, R23.reuse, R21.reuse, R26.reuse ;  /* 0x0000001517187223 */ /* 0x1c0fe2000000801a */
[----:B------:R-:W-:Y:S01]  /*2c70*/  FFMA.RM R23, R23, R21, R26 ;  /* 0x0000001517177223 */ /* 0x000fe2000000401a */
[----:B------:R-:W-:Y:S02]  /*2c80*/  IADD3 R21, PT, PT, R7, 0x20, RZ ;  /* 0x0000002007157810 */ /* 0x000fe40007ffe0ff */
[----:B------:R-:W-:Y:S02]  /*2c90*/  LOP3.LUT R15, R15, 0x7fffff, RZ, 0xc0, !PT ;  /* 0x007fffff0f0f7812 */ /* 0x000fe400078ec0ff */
[----:B------:R-:W-:Y:S02]  /*2ca0*/  ISETP.NE.AND P3, PT, R7, RZ, PT ;  /* 0x000000ff0700720c */ /* 0x000fe40003f65270 */
[----:B------:R-:W-:Y:S02]  /*2cb0*/  LOP3.LUT R26, R15, 0x800000, RZ, 0xfc, !PT ;  /* 0x008000000f1a7812 */ /* 0x000fe400078efcff */
[----:B------:R-:W-:-:S02]  /*2cc0*/  ISETP.NE.AND P2, PT, R7, RZ, PT ;  /* 0x000000ff0700720c */ /* 0x000fc40003f45270 */
[----:B------:R-:W-:Y:S02]  /*2cd0*/  IADD3 R7, PT, PT, -R7, RZ, RZ ;  /* 0x000000ff07077210 */ /* 0x000fe40007ffe1ff */
[----:B------:R-:W-:Y:S02]  /*2ce0*/  SHF.L.U32 R21, R26, R21, RZ ;  /* 0x000000151a157219 */ /* 0x000fe400000006ff */
[----:B------:R-:W-:Y:S02]  /*2cf0*/  FSETP.NEU.FTZ.AND P1, PT, R24, R23, PT ;  /* 0x000000171800720b */ /* 0x000fe40003f3d000 */
[----:B------:R-:W-:Y:S02]  /*2d00*/  SEL R7, R7, RZ, P3 ;  /* 0x000000ff07077207 */ /* 0x000fe40001800000 */
[----:B------:R-:W-:Y:S02]  /*2d10*/  ISETP.NE.AND P2, PT, R21, RZ, P2 ;  /* 0x000000ff1500720c */ /* 0x000fe40001745270 */
[----:B------:R-:W-:-:S02]  /*2d20*/  SHF.R.U32.HI R26, RZ, R7, R26 ;  /* 0x00000007ff1a7219 */ /* 0x000fc4000001161a */
[----:B------:R-:W-:Y:S02]  /*2d30*/  PLOP3.LUT P1, PT, P1, P2, PT, 0xf8, 0x8f ;  /* 0x00000000008f781c */ /* 0x000fe40000f25f70 */
[----:B------:R-:W-:Y:S02]  /*2d40*/  SHF.R.U32.HI R15, RZ, 0x1, R26 ;  /* 0x00000001ff0f7819 */ /* 0x000fe4000001161a */
[----:B------:R-:W-:-:S04]  /*2d50*/  SEL R24, RZ, 0x1, !P1 ;  /* 0x00000001ff187807 */ /* 0x000fc80004800000 */
[----:B------:R-:W-:-:S04]  /*2d60*/  LOP3.LUT R7, R24, 0x1, R15, 0xf8, !PT ;  /* 0x0000000118077812 */ /* 0x000fc800078ef80f */
[----:B------:R-:W-:-:S04]  /*2d70*/  LOP3.LUT R26, R7, R26, RZ, 0xc0, !PT ;  /* 0x0000001a071a7212 */ /* 0x000fc800078ec0ff */
[----:B------:R-:W-:-:S04]  /*2d80*/  IADD3 R15, PT, PT, R15, R26, RZ ;  /* 0x0000001a0f0f7210 */ /* 0x000fc80007ffe0ff */
[----:B------:R-:W-:Y:S01]  /*2d90*/  LOP3.LUT R4, R15, R4, RZ, 0xfc, !PT ;  /* 0x000000040f047212 */ /* 0x000fe200078efcff */
[----:B------:R-:W-:Y:S06]  /*2da0*/  BRA `(.L_x_49) ;  /* 0x0000000000107947 */ /* 0x000fec0003800000 */
.L_x_48:
[----:B------:R-:W-:-:S04]  /*2db0*/  LOP3.LUT R4, R4, 0x80000000, RZ, 0xc0, !PT ;  /* 0x8000000004047812 */ /* 0x000fc800078ec0ff */
[----:B------:R-:W-:Y:S01]  /*2dc0*/  LOP3.LUT R4, R4, 0x7f800000, RZ, 0xfc, !PT ;  /* 0x7f80000004047812 */ /* 0x000fe200078efcff */
[----:B------:R-:W-:Y:S06]  /*2dd0*/  BRA `(.L_x_49) ;  /* 0x0000000000047947 */ /* 0x000fec0003800000 */
.L_x_47:
[----:B------:R-:W-:-:S07]  /*2de0*/  LEA R4, R15, R4, 0x17 ;  /* 0x000000040f047211 */ /* 0x000fce00078eb8ff */
.L_x_49:
[----:B------:R-:W-:Y:S05]  /*2df0*/  BSYNC.RECONVERGENT B1 ;  /* 0x0000000000017941 */ /* 0x000fea0003800200 */
.L_x_46:
[----:B------:R-:W-:Y:S05]  /*2e00*/  BRA `(.L_x_50) ;  /* 0x0000000000207947 */ /* 0x000fea0003800000 */
.L_x_45:
[----:B------:R-:W-:-:S04]  /*2e10*/  LOP3.LUT R4, R25, 0x80000000, R4, 0x48, !PT ;  /* 0x8000000019047812 */ /* 0x000fc800078e4804 */
[----:B------:R-:W-:Y:S01]  /*2e20*/  LOP3.LUT R4, R4, 0x7f800000, RZ, 0xfc, !PT ;  /* 0x7f80000004047812 */ /* 0x000fe200078efcff */
[----:B------:R-:W-:Y:S06]  /*2e30*/  BRA `(.L_x_50) ;  /* 0x0000000000147947 */ /* 0x000fec0003800000 */
.L_x_44:
[----:B------:R-:W-:Y:S01]  /*2e40*/  LOP3.LUT R4, R25, 0x80000000, R4, 0x48, !PT ;  /* 0x8000000019047812 */ /* 0x000fe200078e4804 */
[----:B------:R-:W-:Y:S06]  /*2e50*/  BRA `(.L_x_50) ;  /* 0x00000000000c7947 */ /* 0x000fec0003800000 */
.L_x_43:
[----:B------:R-:W0:Y:S01]  /*2e60*/  MUFU.RSQ R4, -QNAN ;  /* 0xffc0000000047908 */ /* 0x000e220000001400 */
[----:B------:R-:W-:Y:S05]  /*2e70*/  BRA `(.L_x_50) ;  /* 0x0000000000047947 */ /* 0x000fea0003800000 */
.L_x_42:
[----:B------:R-:W-:-:S07]  /*2e80*/  FADD.FTZ R4, R4, R25 ;  /* 0x0000001904047221 */ /* 0x000fce0000010000 */
.L_x_50:
[----:B------:R-:W-:Y:S05]  /*2e90*/  BSYNC.RECONVERGENT B0 ;  /* 0x0000000000007941 */ /* 0x000fea0003800200 */
.L_x_40:
[----:B------:R-:W-:Y:S01]  /*2ea0*/  HFMA2 R7, -RZ, RZ, 0, 0 ;  /* 0x00000000ff077431 */ /* 0x000fe200000001ff */
[----:B0-----:R-:W-:-:S03]  /*2eb0*/  MOV R15, R4 ;  /* 0x00000004000f7202 */ /* 0x001fc60000000f00 */
[----:B------:R-:W-:Y:S05]  /*2ec0*/  RET.REL.NODEC R6 `(_Z20flashAttentionKernelPfS_S_S_) ;  /* 0xffffffd0064c7950 */ /* 0x000fea0003c3ffff */
.L_x_51:
[----:B------:R-:W-:-:S00]  /*2ed0*/  BRA `(.L_x_51) ;  /* 0xfffffffc00fc7947 */ /* 0x000fc0000383ffff */
[----:B------:R-:W-:-:S00]  /*2ee0*/  NOP ;  /* 0x0000000000007918 */ /* 0x000fc00000000000 */
        /* <DEDUP_REMOVED lines=9> */
.L_x_52:


//--------------------- .nv.shared._Z20flashAttentionKernelPfS_S_S_ --------------------------
	.section	.nv.shared._Z20flashAttentionKernelPfS_S_S_,"aw",@nobits
	.sectionflags	@""
	.align	4
.nv.shared._Z20flashAttentionKernelPfS_S_S_:
	.zero		13312


//--------------------- .nv.shared.reserved.0     --------------------------
	.section	.nv.shared.reserved.0,"aw",@nobits
	.weak		__nv_reservedSMEM_offset_0_alias
	.size		__nv_reservedSMEM_offset_0_alias, 0, 64
	.other		__nv_reservedSMEM_offset_0_alias,@"STO_CUDA_RESERVED_SHARED STV_DEFAULT"
__nv_reservedSMEM_offset_0_alias:
	.zero		0
	.zero		64


//--------------------- .nv.constant0._Z20flashAttentionKernelPfS_S_S_ --------------------------
	.section	.nv.constant0._Z20flashAttentionKernelPfS_S_S_,"a",@progbits
	.sectionflags	@""
	.align	4
.nv.constant0._Z20flashAttentionKernelPfS_S_S_:
	.zero		928


//--------------------- SYMBOLS --------------------------

	.type		.nv.reservedSmem.offset0,@object
	.size		.nv.reservedSmem.offset0,0x4
	.type		.nv.reservedSmem.cap,@object
	.size		.nv.reservedSmem.cap,0x4
